// auto-generated by cutlass_sweep.gemm — config: {"arch": "sm_90", "cluster_m": 2, "cluster_n": 1, "dtype": "bf16", "dtype_b": "bf16", "layout": "nt", "stages": 0, "tile_k": 16, "tile_m": 256, "tile_n": 176}
#include "cutlass/cutlass.h"
#include "cutlass/gemm/collective/collective_builder.hpp"
#include "cutlass/gemm/device/gemm_universal_adapter.h"
#include "cutlass/gemm/kernel/gemm_universal.hpp"
#include "cutlass/epilogue/collective/collective_builder.hpp"

using ElemA = cutlass::bfloat16_t;
using ElemB = cutlass::bfloat16_t;
using ElemCD = cutlass::bfloat16_t;
using Acc  = float;
using TileShape    = cute::Shape<cute::_256, cute::_176, cute::_16>;
using ClusterShape = cute::Shape<cute::_2, cute::_1, cute::_1>;

using CollectiveEpilogue = typename cutlass::epilogue::collective::CollectiveBuilder<
    cutlass::arch::Sm90, cutlass::arch::OpClassTensorOp,
    TileShape, ClusterShape,
    cutlass::epilogue::collective::EpilogueTileAuto,
    Acc, Acc,
    ElemCD, cutlass::layout::RowMajor, 128 / cutlass::sizeof_bits<ElemCD>::value,
    ElemCD, cutlass::layout::RowMajor, 128 / cutlass::sizeof_bits<ElemCD>::value,
    cutlass::epilogue::collective::EpilogueScheduleAuto
  >::CollectiveOp;

using CollectiveMainloop = typename cutlass::gemm::collective::CollectiveBuilder<
    cutlass::arch::Sm90, cutlass::arch::OpClassTensorOp,
    ElemA, cutlass::layout::RowMajor, 128 / cutlass::sizeof_bits<ElemA>::value,
    ElemB, cutlass::layout::ColumnMajor, 128 / cutlass::sizeof_bits<ElemB>::value,
    Acc,
    TileShape, ClusterShape,
    cutlass::gemm::collective::StageCountAutoCarveout<static_cast<int>(sizeof(typename CollectiveEpilogue::SharedStorage))>,
    cutlass::gemm::collective::KernelScheduleAuto
  >::CollectiveOp;

using GemmKernel = cutlass::gemm::kernel::GemmUniversal<
    cute::Shape<int,int,int,int>,
    CollectiveMainloop,
    CollectiveEpilogue
>;
using Gemm = cutlass::gemm::device::GemmUniversalAdapter<GemmKernel>;

// Force the device kernel symbol into the cubin without needing a host main.
auto* _anchor = &cutlass::device_kernel<GemmKernel>;


// ===== COMPILED SASS (sm_90a) =====

	.target	sm_90a

	.elftype	@"ET_EXEC"


//--------------------- .note.nv.tkinfo           --------------------------
	.section	.note.nv.tkinfo,"",@"SHT_NOTE"
	.sectionflags	@"SHF_NOTE_NV_TKINFO"
	.tkinfo
        /*0018*/ 	.word	0x00000002
        /*0030*/ 	.string	""
        /*0030*/ 	.string	"ptxas"
        /*0030*/ 	.string	"Cuda compilation tools, release 13.0, V13.0.88"
        /*0030*/ 	.string	"Build cuda_13.0.r13.0/compiler.36424714_0"
        /*0030*/ 	.string	"-arch sm_90a -m 64 "



//--------------------- .note.nv.cuinfo           --------------------------
	.section	.note.nv.cuinfo,"",@"SHT_NOTE"
	.sectionflags	@"SHF_NOTE_NV_CUINFO"
        /*0018*/ 	.short	0x0002
        /*001a*/ 	.short	0x005a
        /*001c*/ 	.short	0x0082
	.zero		2


//--------------------- .nv.info                  --------------------------
	.section	.nv.info,"",@"SHT_CUDA_INFO"
	.align	4


	//----- nvinfo : EIATTR_REGCOUNT
	.align		4
        /*0000*/ 	.byte	0x04, 0x2f
        /*0002*/ 	.short	(.L_15 - .L_14)
	.align		4
.L_14:
        /*0004*/ 	.word	index@(_ZN7cutlass13device_kernelINS_4gemm6kernel13GemmUniversalIN4cute5tupleIJiiiiEEENS1_10collective13CollectiveMmaINS1_34MainloopSm90TmaGmmaWarpSpecializedILi16ENS5_IJNS4_1CILi2EEENSA_ILi1EEESC_EEENS1_35KernelTmaWarpSpecializedCooperativeEEENS5_IJNSA_ILi256EEENSA_ILi176EEENSA_ILi16EEEEEENS_10bfloat16_tENS5_IJlSC_lEEESK_SL_NS4_8TiledMMAINS4_8MMA_AtomIJNS4_4SM904GMMA27MMA_64x16x16_F32BF16BF16_SSILNSP_5MajorE0ELSR_0ELNSP_7ScaleInE1ELSS_1EEEEEENS4_6LayoutISD_NS5_IJSC_NSA_ILi0EEESW_EEEEENS5_IJNS4_10UnderscoreESZ_SZ_EEEEENS4_13SM90_TMA_LOADENS4_14ComposedLayoutINS4_7SwizzleILi1ELi4ELi3EEENS4_18smem_ptr_flag_bitsILi16EEENSV_INS5_IJNSA_ILi8EEESI_EEENS5_IJSI_SC_EEEEEEEvNS4_8identityENS4_23SM90_TMA_LOAD_MULTICASTES1C_vS1D_EENS_8epilogue10collective6detail29Sm90TmaWarpSpecializedAdapterINS1H_15DefaultEpilogueISK_SL_SL_NS1G_6thread17LinearCombinationISK_Li1EffLNS1L_9ScaleType4KindE0ELNS_15FloatRoundStyleE2ESK_EENS1_15EpilogueDefaultEEEEEvvEEEEvNT_6ParamsE)
        /*0008*/ 	.word	0x000000a8


	//----- nvinfo : EIATTR_FRAME_SIZE
	.align		4
.L_15:
        /*000c*/ 	.byte	0x04, 0x11
        /*000e*/ 	.short	(.L_17 - .L_16)
	.align		4
.L_16:
        /*0010*/ 	.word	index@(_ZN7cutlass13device_kernelINS_4gemm6kernel13GemmUniversalIN4cute5tupleIJiiiiEEENS1_10collective13CollectiveMmaINS1_34MainloopSm90TmaGmmaWarpSpecializedILi16ENS5_IJNS4_1CILi2EEENSA_ILi1EEESC_EEENS1_35KernelTmaWarpSpecializedCooperativeEEENS5_IJNSA_ILi256EEENSA_ILi176EEENSA_ILi16EEEEEENS_10bfloat16_tENS5_IJlSC_lEEESK_SL_NS4_8TiledMMAINS4_8MMA_AtomIJNS4_4SM904GMMA27MMA_64x16x16_F32BF16BF16_SSILNSP_5MajorE0ELSR_0ELNSP_7ScaleInE1ELSS_1EEEEEENS4_6LayoutISD_NS5_IJSC_NSA_ILi0EEESW_EEEEENS5_IJNS4_10UnderscoreESZ_SZ_EEEEENS4_13SM90_TMA_LOADENS4_14ComposedLayoutINS4_7SwizzleILi1ELi4ELi3EEENS4_18smem_ptr_flag_bitsILi16EEENSV_INS5_IJNSA_ILi8EEESI_EEENS5_IJSI_SC_EEEEEEEvNS4_8identityENS4_23SM90_TMA_LOAD_MULTICASTES1C_vS1D_EENS_8epilogue10collective6detail29Sm90TmaWarpSpecializedAdapterINS1H_15DefaultEpilogueISK_SL_SL_NS1G_6thread17LinearCombinationISK_Li1EffLNS1L_9ScaleType4KindE0ELNS_15FloatRoundStyleE2ESK_EENS1_15EpilogueDefaultEEEEEvvEEEEvNT_6ParamsE)
        /*0014*/ 	.word	0x00000008


	//----- nvinfo : EIATTR_MIN_STACK_SIZE
	.align		4
.L_17:
        /*0018*/ 	.byte	0x04, 0x12
        /*001a*/ 	.short	(.L_19 - .L_18)
	.align		4
.L_18:
        /*001c*/ 	.word	index@(_ZN7cutlass13device_kernelINS_4gemm6kernel13GemmUniversalIN4cute5tupleIJiiiiEEENS1_10collective13CollectiveMmaINS1_34MainloopSm90TmaGmmaWarpSpecializedILi16ENS5_IJNS4_1CILi2EEENSA_ILi1EEESC_EEENS1_35KernelTmaWarpSpecializedCooperativeEEENS5_IJNSA_ILi256EEENSA_ILi176EEENSA_ILi16EEEEEENS_10bfloat16_tENS5_IJlSC_lEEESK_SL_NS4_8TiledMMAINS4_8MMA_AtomIJNS4_4SM904GMMA27MMA_64x16x16_F32BF16BF16_SSILNSP_5MajorE0ELSR_0ELNSP_7ScaleInE1ELSS_1EEEEEENS4_6LayoutISD_NS5_IJSC_NSA_ILi0EEESW_EEEEENS5_IJNS4_10UnderscoreESZ_SZ_EEEEENS4_13SM90_TMA_LOADENS4_14ComposedLayoutINS4_7SwizzleILi1ELi4ELi3EEENS4_18smem_ptr_flag_bitsILi16EEENSV_INS5_IJNSA_ILi8EEESI_EEENS5_IJSI_SC_EEEEEEEvNS4_8identityENS4_23SM90_TMA_LOAD_MULTICASTES1C_vS1D_EENS_8epilogue10collective6detail29Sm90TmaWarpSpecializedAdapterINS1H_15DefaultEpilogueISK_SL_SL_NS1G_6thread17LinearCombinationISK_Li1EffLNS1L_9ScaleType4KindE0ELNS_15FloatRoundStyleE2ESK_EENS1_15EpilogueDefaultEEEEEvvEEEEvNT_6ParamsE)
        /*0020*/ 	.word	0x00000008
.L_19:


//--------------------- .nv.compat                --------------------------
	.section	.nv.compat,"",@"SHT_CUDA_COMPAT_INFO"
	.align	4
        /*0000*/ 	.byte	0x02, 0x09, 0x01, 0x00, 0x02, 0x02, 0x04, 0x00, 0x02, 0x05, 0x05, 0x00, 0x03, 0x07, 0x01, 0x01
        /*0010*/ 	.byte	0x02, 0x03, 0x01, 0x00, 0x02, 0x06, 0x01, 0x00, 0x04, 0x0b, 0x08, 0x00, 0x00, 0x00, 0x00, 0x00
        /*0020*/ 	.byte	0x00, 0x00, 0x00, 0x00


//--------------------- .nv.info._ZN7cutlass13device_kernelINS_4gemm6kernel13GemmUniversalIN4cute5tupleIJiiiiEEENS1_10collective13CollectiveMmaINS1_34MainloopSm90TmaGmmaWarpSpecializedILi16ENS5_IJNS4_1CILi2EEENSA_ILi1EEESC_EEENS1_35KernelTmaWarpSpecializedCooperativeEEENS5_IJNSA_ILi256EEENSA_ILi176EEENSA_ILi16EEEEEENS_10bfloat16_tENS5_IJlSC_lEEESK_SL_NS4_8TiledMMAINS4_8MMA_AtomIJNS4_4SM904GMMA27MMA_64x16x16_F32BF16BF16_SSILNSP_5MajorE0ELSR_0ELNSP_7ScaleInE1ELSS_1EEEEEENS4_6LayoutISD_NS5_IJSC_NSA_ILi0EEESW_EEEEENS5_IJNS4_10UnderscoreESZ_SZ_EEEEENS4_13SM90_TMA_LOADENS4_14ComposedLayoutINS4_7SwizzleILi1ELi4ELi3EEENS4_18smem_ptr_flag_bitsILi16EEENSV_INS5_IJNSA_ILi8EEESI_EEENS5_IJSI_SC_EEEEEEEvNS4_8identityENS4_23SM90_TMA_LOAD_MULTICASTES1C_vS1D_EENS_8epilogue10collective6detail29Sm90TmaWarpSpecializedAdapterINS1H_15DefaultEpilogueISK_SL_SL_NS1G_6thread17LinearCombinationISK_Li1EffLNS1L_9ScaleType4KindE0ELNS_15FloatRoundStyleE2ESK_EENS1_15EpilogueDefaultEEEEEvvEEEEvNT_6ParamsE --------------------------
	.section	.nv.info._ZN7cutlass13device_kernelINS_4gemm6kernel13GemmUniversalIN4cute5tupleIJiiiiEEENS1_10collective13CollectiveMmaINS1_34MainloopSm90TmaGmmaWarpSpecializedILi16ENS5_IJNS4_1CILi2EEENSA_ILi1EEESC_EEENS1_35KernelTmaWarpSpecializedCooperativeEEENS5_IJNSA_ILi256EEENSA_ILi176EEENSA_ILi16EEEEEENS_10bfloat16_tENS5_IJlSC_lEEESK_SL_NS4_8TiledMMAINS4_8MMA_AtomIJNS4_4SM904GMMA27MMA_64x16x16_F32BF16BF16_SSILNSP_5MajorE0ELSR_0ELNSP_7ScaleInE1ELSS_1EEEEEENS4_6LayoutISD_NS5_IJSC_NSA_ILi0EEESW_EEEEENS5_IJNS4_10UnderscoreESZ_SZ_EEEEENS4_13SM90_TMA_LOADENS4_14ComposedLayoutINS4_7SwizzleILi1ELi4ELi3EEENS4_18smem_ptr_flag_bitsILi16EEENSV_INS5_IJNSA_ILi8EEESI_EEENS5_IJSI_SC_EEEEEEEvNS4_8identityENS4_23SM90_TMA_LOAD_MULTICASTES1C_vS1D_EENS_8epilogue10collective6detail29Sm90TmaWarpSpecializedAdapterINS1H_15DefaultEpilogueISK_SL_SL_NS1G_6thread17LinearCombinationISK_Li1EffLNS1L_9ScaleType4KindE0ELNS_15FloatRoundStyleE2ESK_EENS1_15EpilogueDefaultEEEEEvvEEEEvNT_6ParamsE,"",@"SHT_CUDA_INFO"
	.sectionflags	@""
	.align	4


	//----- nvinfo : EIATTR_CUDA_API_VERSION
	.align		4
        /*0000*/ 	.byte	0x04, 0x37
        /*0002*/ 	.short	(.L_21 - .L_20)
.L_20:
        /*0004*/ 	.word	0x00000082


	//----- nvinfo : EIATTR_KPARAM_INFO
	.align		4
.L_21:
        /*0008*/ 	.byte	0x04, 0x17
        /*000a*/ 	.short	(.L_23 - .L_22)
.L_22:
        /*000c*/ 	.word	0x00000000
        /*0010*/ 	.short	0x0000
        /*0012*/ 	.short	0x0070
        /*0014*/ 	.byte	0x00, 0xf0, 0x01, 0x10


	//----- nvinfo : EIATTR_SPARSE_MMA_MASK
	.align		4
.L_23:
        /*0018*/ 	.byte	0x03, 0x50
        /*001a*/ 	.short	0x0000


	//----- nvinfo : EIATTR_MAXREG_COUNT
	.align		4
        /*001c*/ 	.byte	0x03, 0x1b
        /*001e*/ 	.short	0x00a8


	//----- nvinfo : EIATTR_NUM_BARRIERS
	.align		4
        /*0020*/ 	.byte	0x02, 0x4c
        /*0022*/ 	.byte	0x01
	.zero		1


	//----- nvinfo : EIATTR_EXTERNS
	.align		4
        /*0024*/ 	.byte	0x04, 0x0f
        /*0026*/ 	.short	(.L_25 - .L_24)


	//   ....[0]....
	.align		4
.L_24:
        /*0028*/ 	.word	index@(__assertfail)


	//----- nvinfo : EIATTR_ANNOTATIONS
	.align		4
.L_25:
        /*002c*/ 	.byte	0x04, 0x55
        /*002e*/ 	.short	(.L_27 - .L_26)


	//   ....[0]....
.L_26:
        /*0030*/ 	.word	0x00000001
        /*0034*/ 	.byte	0x60, 0x0b, 0x00, 0x00, 0x01, 0x00, 0x00, 0x00, 0x60, 0x10, 0x00, 0x00, 0x01, 0x00, 0x00, 0x00
        /*0044*/ 	.byte	0xb0, 0x2b, 0x00, 0x00, 0x01, 0x00, 0x00, 0x00, 0xd0, 0xdb, 0x00, 0x00


	//----- nvinfo : EIATTR_MERCURY_ISA_VERSION
	.align		4
.L_27:
        /*0050*/ 	.byte	0x03, 0x5f
        /*0052*/ 	.short	0x0101


	//----- nvinfo : EIATTR_INT_WARP_WIDE_INSTR_OFFSETS
	.align		4
        /*0054*/ 	.byte	0x04, 0x31
        /*0056*/ 	.short	(.L_29 - .L_28)


	//   ....[0]....
.L_28:
        /*0058*/ 	.word	0x00000630


	//   ....[1]....
        /*005c*/ 	.word	0x00000650


	//   ....[2]....
        /*0060*/ 	.word	0x00000810


	//----- nvinfo : EIATTR_COOP_GROUP_MASK_REGIDS
	.align		4
.L_29:
        /*0064*/ 	.byte	0x04, 0x29
        /*0066*/ 	.short	(.L_31 - .L_30)


	//   ....[0]....
.L_30:
        /*0068*/ 	.word	0xffffffff


	//   ....[1]....
        /*006c*/ 	.word	0xffffffff


	//   ....[2]....
        /*0070*/ 	.word	0xffffffff


	//   ....[3]....
        /*0074*/ 	.word	0xffffffff


	//   ....[4]....
        /*0078*/ 	.word	0xffffffff


	//   ....[5]....
        /*007c*/ 	.word	0xffffffff


	//----- nvinfo : EIATTR_COOP_GROUP_INSTR_OFFSETS
	.align		4
.L_31:
        /*0080*/ 	.byte	0x04, 0x28
        /*0082*/ 	.short	(.L_33 - .L_32)


	//   ....[0]....
.L_32:
        /*0084*/ 	.word	0x00000070


	//   ....[1]....
        /*0088*/ 	.word	0x00000080


	//   ....[2]....
        /*008c*/ 	.word	0x00000140


	//   ....[3]....
        /*0090*/ 	.word	0x00000490


	//   ....[4]....
        /*0094*/ 	.word	0x000009b0


	//   ....[5]....
        /*0098*/ 	.word	0x00001440


	//----- nvinfo : EIATTR_REG_RECONFIG
	.align		4
.L_33:
        /*009c*/ 	.byte	0x01, 0x54
	.zero		2


	//----- nvinfo : EIATTR_SYSCALL_OFFSETS
	.align		4
        /*00a0*/ 	.byte	0x04, 0x46
        /*00a2*/ 	.short	(.L_35 - .L_34)


	//   ....[0]....
.L_34:
        /*00a4*/ 	.word	0x000015f0


	//----- nvinfo : EIATTR_MBARRIER_INSTR_OFFSETS
	.align		4
.L_35:
        /*00a8*/ 	.byte	0x04, 0x39
        /*00aa*/ 	.short	(.L_37 - .L_36)


	//   ....[0]....
.L_36:
        /*00ac*/ 	.word	0x00000260
        /*00b0*/ 	.word	0x000000ff
        /*00b4*/ 	.word	0x00000000
        /*00b8*/ 	.short	0x0100
        /*00ba*/ 	.byte	0x08
	.zero		1


	//   ....[1]....
        /*00bc*/ 	.word	0x00000270
        /*00c0*/ 	.word	0x000000ff
        /*00c4*/ 	.word	0x00000080
        /*00c8*/ 	.short	0x0100
        /*00ca*/ 	.byte	0x08
	.zero		1


	//   ....[2]....
        /*00cc*/ 	.word	0x00000280
        /*00d0*/ 	.word	0x000000ff
        /*00d4*/ 	.word	0x00000008
        /*00d8*/ 	.short	0x0100
        /*00da*/ 	.byte	0x08
	.zero		1


	//   ....[3]....
        /*00dc*/ 	.word	0x00000290
        /*00e0*/ 	.word	0x000000ff
        /*00e4*/ 	.word	0x00000088
        /*00e8*/ 	.short	0x0100
        /*00ea*/ 	.byte	0x08
	.zero		1


	//   ....[4]....
        /*00ec*/ 	.word	0x000002a0
        /*00f0*/ 	.word	0x000000ff
        /*00f4*/ 	.word	0x00000010
        /*00f8*/ 	.short	0x0100
        /*00fa*/ 	.byte	0x08
	.zero		1


	//   ....[5]....
        /*00fc*/ 	.word	0x000002b0
        /*0100*/ 	.word	0x000000ff
        /*0104*/ 	.word	0x00000090
        /*0108*/ 	.short	0x0100
        /*010a*/ 	.byte	0x08
	.zero		1


	//   ....[6]....
        /*010c*/ 	.word	0x000002c0
        /*0110*/ 	.word	0x000000ff
        /*0114*/ 	.word	0x00000018
        /*0118*/ 	.short	0x0100
        /*011a*/ 	.byte	0x08
	.zero		1


	//   ....[7]....
        /*011c*/ 	.word	0x000002d0
        /*0120*/ 	.word	0x000000ff
        /*0124*/ 	.word	0x00000098
        /*0128*/ 	.short	0x0100
        /*012a*/ 	.byte	0x08
	.zero		1


	//   ....[8]....
        /*012c*/ 	.word	0x000002e0
        /*0130*/ 	.word	0x000000ff
        /*0134*/ 	.word	0x00000020
        /*0138*/ 	.short	0x0100
        /*013a*/ 	.byte	0x08
	.zero		1


	//   ....[9]....
        /*013c*/ 	.word	0x000002f0
        /*0140*/ 	.word	0x000000ff
        /*0144*/ 	.word	0x000000a0
        /*0148*/ 	.short	0x0100
        /*014a*/ 	.byte	0x08
	.zero		1


	//   ....[10]....
        /*014c*/ 	.word	0x00000300
        /*0150*/ 	.word	0x000000ff
        /*0154*/ 	.word	0x00000028
        /*0158*/ 	.short	0x0100
        /*015a*/ 	.byte	0x08
	.zero		1


	//   ....[11]....
        /*015c*/ 	.word	0x00000310
        /*0160*/ 	.word	0x000000ff
        /*0164*/ 	.word	0x000000a8
        /*0168*/ 	.short	0x0100
        /*016a*/ 	.byte	0x08
	.zero		1


	//   ....[12]....
        /*016c*/ 	.word	0x00000320
        /*0170*/ 	.word	0x000000ff
        /*0174*/ 	.word	0x00000030
        /*0178*/ 	.short	0x0100
        /*017a*/ 	.byte	0x08
	.zero		1


	//   ....[13]....
        /*017c*/ 	.word	0x00000330
        /*0180*/ 	.word	0x000000ff
        /*0184*/ 	.word	0x000000b0
        /*0188*/ 	.short	0x0100
        /*018a*/ 	.byte	0x08
	.zero		1


	//   ....[14]....
        /*018c*/ 	.word	0x00000340
        /*0190*/ 	.word	0x000000ff
        /*0194*/ 	.word	0x00000038
        /*0198*/ 	.short	0x0100
        /*019a*/ 	.byte	0x08
	.zero		1


	//   ....[15]....
        /*019c*/ 	.word	0x00000350
        /*01a0*/ 	.word	0x000000ff
        /*01a4*/ 	.word	0x000000b8
        /*01a8*/ 	.short	0x0100
        /*01aa*/ 	.byte	0x08
	.zero		1


	//   ....[16]....
        /*01ac*/ 	.word	0x00000360
        /*01b0*/ 	.word	0x000000ff
        /*01b4*/ 	.word	0x00000040
        /*01b8*/ 	.short	0x0100
        /*01ba*/ 	.byte	0x08
	.zero		1


	//   ....[17]....
        /*01bc*/ 	.word	0x00000370
        /*01c0*/ 	.word	0x000000ff
        /*01c4*/ 	.word	0x000000c0
        /*01c8*/ 	.short	0x0100
        /*01ca*/ 	.byte	0x08
	.zero		1


	//   ....[18]....
        /*01cc*/ 	.word	0x00000380
        /*01d0*/ 	.word	0x000000ff
        /*01d4*/ 	.word	0x00000048
        /*01d8*/ 	.short	0x0100
        /*01da*/ 	.byte	0x08
	.zero		1


	//   ....[19]....
        /*01dc*/ 	.word	0x00000390
        /*01e0*/ 	.word	0x000000ff
        /*01e4*/ 	.word	0x000000c8
        /*01e8*/ 	.short	0x0100
        /*01ea*/ 	.byte	0x08
	.zero		1


	//   ....[20]....
        /*01ec*/ 	.word	0x000003a0
        /*01f0*/ 	.word	0x000000ff
        /*01f4*/ 	.word	0x00000050
        /*01f8*/ 	.short	0x0100
        /*01fa*/ 	.byte	0x08
	.zero		1


	//   ....[21]....
        /*01fc*/ 	.word	0x000003b0
        /*0200*/ 	.word	0x000000ff
        /*0204*/ 	.word	0x000000d0
        /*0208*/ 	.short	0x0100
        /*020a*/ 	.byte	0x08
	.zero		1


	//   ....[22]....
        /*020c*/ 	.word	0x000003c0
        /*0210*/ 	.word	0x000000ff
        /*0214*/ 	.word	0x00000058
        /*0218*/ 	.short	0x0100
        /*021a*/ 	.byte	0x08
	.zero		1


	//   ....[23]....
        /*021c*/ 	.word	0x000003d0
        /*0220*/ 	.word	0x000000ff
        /*0224*/ 	.word	0x000000d8
        /*0228*/ 	.short	0x0100
        /*022a*/ 	.byte	0x08
	.zero		1


	//   ....[24]....
        /*022c*/ 	.word	0x000003e0
        /*0230*/ 	.word	0x000000ff
        /*0234*/ 	.word	0x00000060
        /*0238*/ 	.short	0x0100
        /*023a*/ 	.byte	0x08
	.zero		1


	//   ....[25]....
        /*023c*/ 	.word	0x000003f0
        /*0240*/ 	.word	0x000000ff
        /*0244*/ 	.word	0x000000e0
        /*0248*/ 	.short	0x0100
        /*024a*/ 	.byte	0x08
	.zero		1


	//   ....[26]....
        /*024c*/ 	.word	0x00000400
        /*0250*/ 	.word	0x000000ff
        /*0254*/ 	.word	0x00000068
        /*0258*/ 	.short	0x0100
        /*025a*/ 	.byte	0x08
	.zero		1


	//   ....[27]....
        /*025c*/ 	.word	0x00000410
        /*0260*/ 	.word	0x000000ff
        /*0264*/ 	.word	0x000000e8
        /*0268*/ 	.short	0x0100
        /*026a*/ 	.byte	0x08
	.zero		1


	//   ....[28]....
        /*026c*/ 	.word	0x00000420
        /*0270*/ 	.word	0x000000ff
        /*0274*/ 	.word	0x00000070
        /*0278*/ 	.short	0x0100
        /*027a*/ 	.byte	0x08
	.zero		1


	//   ....[29]....
        /*027c*/ 	.word	0x00000430
        /*0280*/ 	.word	0x000000ff
        /*0284*/ 	.word	0x000000f0
        /*0288*/ 	.short	0x0100
        /*028a*/ 	.byte	0x08
	.zero		1


	//   ....[30]....
        /*028c*/ 	.word	0x00000440
        /*0290*/ 	.word	0x000000ff
        /*0294*/ 	.word	0x00000078
        /*0298*/ 	.short	0x0100
        /*029a*/ 	.byte	0x08
	.zero		1


	//   ....[31]....
        /*029c*/ 	.word	0x00000450
        /*02a0*/ 	.word	0x000000ff
        /*02a4*/ 	.word	0x000000f8
        /*02a8*/ 	.short	0x0100
        /*02aa*/ 	.byte	0x08
	.zero		1


	//   ....[32]....
        /*02ac*/ 	.word	0x000008a0
        /*02b0*/ 	.word	0x000000ff
        /*02b4*/ 	.word	0x00000110
        /*02b8*/ 	.short	0x0100
        /*02ba*/ 	.byte	0x06
	.zero		1


	//   ....[33]....
        /*02bc*/ 	.word	0x00000940
        /*02c0*/ 	.word	0x000000ff
        /*02c4*/ 	.word	0x00000118
        /*02c8*/ 	.short	0x0100
        /*02ca*/ 	.byte	0x06
	.zero		1


	//   ....[34]....
        /*02cc*/ 	.word	0x00001670
        /*02d0*/ 	.word	0x00000003
        /*02d4*/ 	.word	0x00000000
        /*02d8*/ 	.short	0x010a
        /*02da*/ 	.byte	0x3f
	.zero		1


	//   ....[35]....
        /*02dc*/ 	.word	0x000016b0
        /*02e0*/ 	.word	0x00000003
        /*02e4*/ 	.word	0x00000000
        /*02e8*/ 	.short	0x010a
        /*02ea*/ 	.byte	0x3f
	.zero		1


	//   ....[36]....
        /*02ec*/ 	.word	0x000020b0
        /*02f0*/ 	.word	0x000000ff
        /*02f4*/ 	.word	0x00000000
        /*02f8*/ 	.short	0x010a
        /*02fa*/ 	.byte	0x04
	.zero		1


	//   ....[37]....
        /*02fc*/ 	.word	0x000020f0
        /*0300*/ 	.word	0x000000ff
        /*0304*/ 	.word	0x00000000
        /*0308*/ 	.short	0x010a
        /*030a*/ 	.byte	0x04
	.zero		1


	//   ....[38]....
        /*030c*/ 	.word	0x000029c0
        /*0310*/ 	.word	0x00000005
        /*0314*/ 	.word	0x00000000
        /*0318*/ 	.short	0x0101
        /*031a*/ 	.byte	0x3f
	.zero		1


	//   ....[39]....
        /*031c*/ 	.word	0x00002b70
        /*0320*/ 	.word	0x00000003
        /*0324*/ 	.word	0x00000000
        /*0328*/ 	.short	0x0101
        /*032a*/ 	.byte	0x3f
	.zero		1


	//   ....[40]....
        /*032c*/ 	.word	0x0000e500
        /*0330*/ 	.word	0x0000000f
        /*0334*/ 	.word	0x00000080
        /*0338*/ 	.short	0x010a
        /*033a*/ 	.byte	0x3f
	.zero		1


	//   ....[41]....
        /*033c*/ 	.word	0x0000e8e0
        /*0340*/ 	.word	0x00000003
        /*0344*/ 	.word	0x00000118
        /*0348*/ 	.short	0x0101
        /*034a*/ 	.byte	0x3f
	.zero		1


	//   ....[42]....
        /*034c*/ 	.word	0x0000f010
        /*0350*/ 	.word	0x00000007
        /*0354*/ 	.word	0x00000000
        /*0358*/ 	.short	0x010a
        /*035a*/ 	.byte	0x3f
	.zero		1


	//   ....[43]....
        /*035c*/ 	.word	0x0000f090
        /*0360*/ 	.word	0x00000009
        /*0364*/ 	.word	0x00000000
        /*0368*/ 	.short	0x010a
        /*036a*/ 	.byte	0x3f
	.zero		1


	//   ....[44]....
        /*036c*/ 	.word	0x0000f120
        /*0370*/ 	.word	0x00000006
        /*0374*/ 	.word	0x00000000
        /*0378*/ 	.short	0x010a
        /*037a*/ 	.byte	0x3f
	.zero		1


	//   ....[45]....
        /*037c*/ 	.word	0x0000f1b0
        /*0380*/ 	.word	0x00000009
        /*0384*/ 	.word	0x00000000
        /*0388*/ 	.short	0x010a
        /*038a*/ 	.byte	0x3f
	.zero		1


	//   ....[46]....
        /*038c*/ 	.word	0x0000f240
        /*0390*/ 	.word	0x00000006
        /*0394*/ 	.word	0x00000000
        /*0398*/ 	.short	0x010a
        /*039a*/ 	.byte	0x3f
	.zero		1


	//   ....[47]....
        /*039c*/ 	.word	0x0000f2d0
        /*03a0*/ 	.word	0x00000009
        /*03a4*/ 	.word	0x00000000
        /*03a8*/ 	.short	0x010a
        /*03aa*/ 	.byte	0x3f
	.zero		1


	//   ....[48]....
        /*03ac*/ 	.word	0x0000f360
        /*03b0*/ 	.word	0x00000006
        /*03b4*/ 	.word	0x00000000
        /*03b8*/ 	.short	0x010a
        /*03ba*/ 	.byte	0x3f
	.zero		1


	//   ....[49]....
        /*03bc*/ 	.word	0x0000f3f0
        /*03c0*/ 	.word	0x00000009
        /*03c4*/ 	.word	0x00000000
        /*03c8*/ 	.short	0x010a
        /*03ca*/ 	.byte	0x3f
	.zero		1


	//   ....[50]....
        /*03cc*/ 	.word	0x0000f480
        /*03d0*/ 	.word	0x00000006
        /*03d4*/ 	.word	0x00000000
        /*03d8*/ 	.short	0x010a
        /*03da*/ 	.byte	0x3f
	.zero		1


	//   ....[51]....
        /*03dc*/ 	.word	0x0000f510
        /*03e0*/ 	.word	0x00000009
        /*03e4*/ 	.word	0x00000000
        /*03e8*/ 	.short	0x010a
        /*03ea*/ 	.byte	0x3f
	.zero		1


	//   ....[52]....
        /*03ec*/ 	.word	0x0000f5a0
        /*03f0*/ 	.word	0x00000006
        /*03f4*/ 	.word	0x00000000
        /*03f8*/ 	.short	0x010a
        /*03fa*/ 	.byte	0x3f
	.zero		1


	//   ....[53]....
        /*03fc*/ 	.word	0x0000f630
        /*0400*/ 	.word	0x00000009
        /*0404*/ 	.word	0x00000000
        /*0408*/ 	.short	0x010a
        /*040a*/ 	.byte	0x3f
	.zero		1


	//   ....[54]....
        /*040c*/ 	.word	0x0000f6c0
        /*0410*/ 	.word	0x00000006
        /*0414*/ 	.word	0x00000000
        /*0418*/ 	.short	0x010a
        /*041a*/ 	.byte	0x3f
	.zero		1


	//   ....[55]....
        /*041c*/ 	.word	0x0000f750
        /*0420*/ 	.word	0x00000009
        /*0424*/ 	.word	0x00000000
        /*0428*/ 	.short	0x010a
        /*042a*/ 	.byte	0x3f
	.zero		1


	//   ....[56]....
        /*042c*/ 	.word	0x0000f7e0
        /*0430*/ 	.word	0x00000006
        /*0434*/ 	.word	0x00000000
        /*0438*/ 	.short	0x010a
        /*043a*/ 	.byte	0x3f
	.zero		1


	//   ....[57]....
        /*043c*/ 	.word	0x0000f870
        /*0440*/ 	.word	0x00000003
        /*0444*/ 	.word	0x00000000
        /*0448*/ 	.short	0x010a
        /*044a*/ 	.byte	0x3f
	.zero		1


	//   ....[58]....
        /*044c*/ 	.word	0x0000f8d0
        /*0450*/ 	.word	0x00000003
        /*0454*/ 	.word	0x00000000
        /*0458*/ 	.short	0x010a
        /*045a*/ 	.byte	0x3f
	.zero		1


	//   ....[59]....
        /*045c*/ 	.word	0x0000f930
        /*0460*/ 	.word	0x00000006
        /*0464*/ 	.word	0x00000000
        /*0468*/ 	.short	0x010a
        /*046a*/ 	.byte	0x3f
	.zero		1


	//   ....[60]....
        /*046c*/ 	.word	0x0000fa00
        /*0470*/ 	.word	0x0000000f
        /*0474*/ 	.word	0x00000080
        /*0478*/ 	.short	0x010a
        /*047a*/ 	.byte	0x3f
	.zero		1


	//   ....[61]....
        /*047c*/ 	.word	0x0000fad0
        /*0480*/ 	.word	0x00000007
        /*0484*/ 	.word	0x00000000
        /*0488*/ 	.short	0x010a
        /*048a*/ 	.byte	0x3f
	.zero		1


	//   ....[62]....
        /*048c*/ 	.word	0x0000fb20
        /*0490*/ 	.word	0x00000009
        /*0494*/ 	.word	0x00000000
        /*0498*/ 	.short	0x010a
        /*049a*/ 	.byte	0x3f
	.zero		1


	//   ....[63]....
        /*049c*/ 	.word	0x0000fb70
        /*04a0*/ 	.word	0x00000006
        /*04a4*/ 	.word	0x00000000
        /*04a8*/ 	.short	0x010a
        /*04aa*/ 	.byte	0x3f
	.zero		1


	//   ....[64]....
        /*04ac*/ 	.word	0x0000fbc0
        /*04b0*/ 	.word	0x00000009
        /*04b4*/ 	.word	0x00000000
        /*04b8*/ 	.short	0x010a
        /*04ba*/ 	.byte	0x3f
	.zero		1


	//   ....[65]....
        /*04bc*/ 	.word	0x0000fc10
        /*04c0*/ 	.word	0x00000006
        /*04c4*/ 	.word	0x00000000
        /*04c8*/ 	.short	0x010a
        /*04ca*/ 	.byte	0x3f
	.zero		1


	//   ....[66]....
        /*04cc*/ 	.word	0x0000fc60
        /*04d0*/ 	.word	0x00000009
        /*04d4*/ 	.word	0x00000000
        /*04d8*/ 	.short	0x010a
        /*04da*/ 	.byte	0x3f
	.zero		1


	//   ....[67]....
        /*04dc*/ 	.word	0x0000fcb0
        /*04e0*/ 	.word	0x00000006
        /*04e4*/ 	.word	0x00000000
        /*04e8*/ 	.short	0x010a
        /*04ea*/ 	.byte	0x3f
	.zero		1


	//   ....[68]....
        /*04ec*/ 	.word	0x0000fd00
        /*04f0*/ 	.word	0x00000009
        /*04f4*/ 	.word	0x00000000
        /*04f8*/ 	.short	0x010a
        /*04fa*/ 	.byte	0x3f
	.zero		1


	//   ....[69]....
        /*04fc*/ 	.word	0x0000fd50
        /*0500*/ 	.word	0x00000006
        /*0504*/ 	.word	0x00000000
        /*0508*/ 	.short	0x010a
        /*050a*/ 	.byte	0x3f
	.zero		1


	//   ....[70]....
        /*050c*/ 	.word	0x0000fda0
        /*0510*/ 	.word	0x00000009
        /*0514*/ 	.word	0x00000000
        /*0518*/ 	.short	0x010a
        /*051a*/ 	.byte	0x3f
	.zero		1


	//   ....[71]....
        /*051c*/ 	.word	0x0000fdf0
        /*0520*/ 	.word	0x00000006
        /*0524*/ 	.word	0x00000000
        /*0528*/ 	.short	0x010a
        /*052a*/ 	.byte	0x3f
	.zero		1


	//   ....[72]....
        /*052c*/ 	.word	0x0000fe40
        /*0530*/ 	.word	0x00000009
        /*0534*/ 	.word	0x00000000
        /*0538*/ 	.short	0x010a
        /*053a*/ 	.byte	0x3f
	.zero		1


	//   ....[73]....
        /*053c*/ 	.word	0x0000fe90
        /*0540*/ 	.word	0x00000006
        /*0544*/ 	.word	0x00000000
        /*0548*/ 	.short	0x010a
        /*054a*/ 	.byte	0x3f
	.zero		1


	//   ....[74]....
        /*054c*/ 	.word	0x0000fee0
        /*0550*/ 	.word	0x00000009
        /*0554*/ 	.word	0x00000000
        /*0558*/ 	.short	0x010a
        /*055a*/ 	.byte	0x3f
	.zero		1


	//   ....[75]....
        /*055c*/ 	.word	0x0000ff30
        /*0560*/ 	.word	0x00000006
        /*0564*/ 	.word	0x00000000
        /*0568*/ 	.short	0x010a
        /*056a*/ 	.byte	0x3f
	.zero		1


	//----- nvinfo : EIATTR_NUM_MBARRIERS
	.align		4
.L_37:
        /*056c*/ 	.byte	0x03, 0x38
        /*056e*/ 	.short	0x0022


	//----- nvinfo : EIATTR_EXIT_INSTR_OFFSETS
	.align		4
        /*0570*/ 	.byte	0x04, 0x1c
        /*0572*/ 	.short	(.L_39 - .L_38)


	//   ....[0]....
.L_38:
        /*0574*/ 	.word	0x00000b00


	//   ....[1]....
        /*0578*/ 	.word	0x00001350


	//   ....[2]....
        /*057c*/ 	.word	0x0000dc00


	//   ....[3]....
        /*0580*/ 	.word	0x0000e190


	//   ....[4]....
        /*0584*/ 	.word	0x0000f8c0


	//----- nvinfo : EIATTR_MAX_THREADS
	.align		4
.L_39:
        /*0588*/ 	.byte	0x04, 0x05
        /*058a*/ 	.short	(.L_41 - .L_40)
.L_40:
        /*058c*/ 	.word	0x00000180
        /*0590*/ 	.word	0x00000001
        /*0594*/ 	.word	0x00000001


	//----- nvinfo : EIATTR_CRS_STACK_SIZE
	.align		4
.L_41:
        /*0598*/ 	.byte	0x04, 0x1e
        /*059a*/ 	.short	(.L_43 - .L_42)
.L_42:
        /*059c*/ 	.word	0x00000000


	//----- nvinfo : EIATTR_CBANK_PARAM_SIZE
	.align		4
.L_43:
        /*05a0*/ 	.byte	0x03, 0x19
        /*05a2*/ 	.short	0x0470


	//----- nvinfo : EIATTR_PARAM_CBANK
	.align		4
        /*05a4*/ 	.byte	0x04, 0x0a
        /*05a6*/ 	.short	(.L_45 - .L_44)
	.align		4
.L_44:
        /*05a8*/ 	.word	index@(.nv.constant0._ZN7cutlass13device_kernelINS_4gemm6kernel13GemmUniversalIN4cute5tupleIJiiiiEEENS1_10collective13CollectiveMmaINS1_34MainloopSm90TmaGmmaWarpSpecializedILi16ENS5_IJNS4_1CILi2EEENSA_ILi1EEESC_EEENS1_35KernelTmaWarpSpecializedCooperativeEEENS5_IJNSA_ILi256EEENSA_ILi176EEENSA_ILi16EEEEEENS_10bfloat16_tENS5_IJlSC_lEEESK_SL_NS4_8TiledMMAINS4_8MMA_AtomIJNS4_4SM904GMMA27MMA_64x16x16_F32BF16BF16_SSILNSP_5MajorE0ELSR_0ELNSP_7ScaleInE1ELSS_1EEEEEENS4_6LayoutISD_NS5_IJSC_NSA_ILi0EEESW_EEEEENS5_IJNS4_10UnderscoreESZ_SZ_EEEEENS4_13SM90_TMA_LOADENS4_14ComposedLayoutINS4_7SwizzleILi1ELi4ELi3EEENS4_18smem_ptr_flag_bitsILi16EEENSV_INS5_IJNSA_ILi8EEESI_EEENS5_IJSI_SC_EEEEEEEvNS4_8identityENS4_23SM90_TMA_LOAD_MULTICASTES1C_vS1D_EENS_8epilogue10collective6detail29Sm90TmaWarpSpecializedAdapterINS1H_15DefaultEpilogueISK_SL_SL_NS1G_6thread17LinearCombinationISK_Li1EffLNS1L_9ScaleType4KindE0ELNS_15FloatRoundStyleE2ESK_EENS1_15EpilogueDefaultEEEEEvvEEEEvNT_6ParamsE)
        /*05ac*/ 	.short	0x0210
        /*05ae*/ 	.short	0x0470


	//----- nvinfo : EIATTR_SW_WAR
	.align		4
.L_45:
        /*05b0*/ 	.byte	0x04, 0x36
        /*05b2*/ 	.short	(.L_47 - .L_46)
.L_46:
        /*05b4*/ 	.word	0x00000008
.L_47:


//--------------------- .nv.callgraph             --------------------------
	.section	.nv.callgraph,"",@"SHT_CUDA_CALLGRAPH"
	.align	4
	.sectionentsize	8
	.align		4
        /*0000*/ 	.word	0x00000000
	.align		4
        /*0004*/ 	.word	0xffffffff
	.align		4
        /*0008*/ 	.word	index@(_ZN7cutlass13device_kernelINS_4gemm6kernel13GemmUniversalIN4cute5tupleIJiiiiEEENS1_10collective13CollectiveMmaINS1_34MainloopSm90TmaGmmaWarpSpecializedILi16ENS5_IJNS4_1CILi2EEENSA_ILi1EEESC_EEENS1_35KernelTmaWarpSpecializedCooperativeEEENS5_IJNSA_ILi256EEENSA_ILi176EEENSA_ILi16EEEEEENS_10bfloat16_tENS5_IJlSC_lEEESK_SL_NS4_8TiledMMAINS4_8MMA_AtomIJNS4_4SM904GMMA27MMA_64x16x16_F32BF16BF16_SSILNSP_5MajorE0ELSR_0ELNSP_7ScaleInE1ELSS_1EEEEEENS4_6LayoutISD_NS5_IJSC_NSA_ILi0EEESW_EEEEENS5_IJNS4_10UnderscoreESZ_SZ_EEEEENS4_13SM90_TMA_LOADENS4_14ComposedLayoutINS4_7SwizzleILi1ELi4ELi3EEENS4_18smem_ptr_flag_bitsILi16EEENSV_INS5_IJNSA_ILi8EEESI_EEENS5_IJSI_SC_EEEEEEEvNS4_8identityENS4_23SM90_TMA_LOAD_MULTICASTES1C_vS1D_EENS_8epilogue10collective6detail29Sm90TmaWarpSpecializedAdapterINS1H_15DefaultEpilogueISK_SL_SL_NS1G_6thread17LinearCombinationISK_Li1EffLNS1L_9ScaleType4KindE0ELNS_15FloatRoundStyleE2ESK_EENS1_15EpilogueDefaultEEEEEvvEEEEvNT_6ParamsE)
	.align		4
        /*000c*/ 	.word	index@(__assertfail)
	.align		4
        /*0010*/ 	.word	0x00000000
	.align		4
        /*0014*/ 	.word	0xfffffffe
	.align		4
        /*0018*/ 	.word	0x00000000
	.align		4
        /*001c*/ 	.word	0xfffffffd
	.align		4
        /*0020*/ 	.word	0x00000000
	.align		4
        /*0024*/ 	.word	0xfffffffc


//--------------------- .nv.constant4             --------------------------
	.section	.nv.constant4,"a",@progbits
	.align	8
	.align		8
.nv.constant4:
        /*0000*/ 	.dword	__assertfail
	.align		8
        /*0008*/ 	.dword	__unnamed_1
	.align		8
        /*0010*/ 	.dword	_ZN40_INTERNAL_b1ddbf2e_4_k_cu_d79c1820_178394cuda3std3__45__cpo5beginE
	.align		8
        /*0018*/ 	.dword	_ZN40_INTERNAL_b1ddbf2e_4_k_cu_d79c1820_178394cuda3std3__45__cpo3endE
	.align		8
        /*0020*/ 	.dword	_ZN40_INTERNAL_b1ddbf2e_4_k_cu_d79c1820_178394cuda3std3__45__cpo6cbeginE
	.align		8
        /*0028*/ 	.dword	_ZN40_INTERNAL_b1ddbf2e_4_k_cu_d79c1820_178394cuda3std3__45__cpo4cendE
	.align		8
        /*0030*/ 	.dword	_ZN40_INTERNAL_b1ddbf2e_4_k_cu_d79c1820_178394cuda3std3__442_GLOBAL__N__b1ddbf2e_4_k_cu_d79c1820_178396ignoreE
	.align		8
        /*0038*/ 	.dword	_ZN40_INTERNAL_b1ddbf2e_4_k_cu_d79c1820_178394cuda3std3__419piecewise_constructE
	.align		8
        /*0040*/ 	.dword	_ZN40_INTERNAL_b1ddbf2e_4_k_cu_d79c1820_178394cuda3std3__48in_placeE
	.align		8
        /*0048*/ 	.dword	_ZN40_INTERNAL_b1ddbf2e_4_k_cu_d79c1820_178394cuda3std6ranges3__45__cpo4swapE
	.align		8
        /*0050*/ 	.dword	_ZN40_INTERNAL_b1ddbf2e_4_k_cu_d79c1820_178394cuda3std6ranges3__45__cpo9iter_moveE
	.align		8
        /*0058*/ 	.dword	_ZN40_INTERNAL_b1ddbf2e_4_k_cu_d79c1820_178394cute7productE
	.align		8
        /*0060*/ 	.dword	_ZN40_INTERNAL_b1ddbf2e_4_k_cu_d79c1820_178394cute1_E
	.align		8
        /*0068*/ 	.dword	$str$22
	.align		8
        /*0070*/ 	.dword	$str$23


//--------------------- .text._ZN7cutlass13device_kernelINS_4gemm6kernel13GemmUniversalIN4cute5tupleIJiiiiEEENS1_10collective13CollectiveMmaINS1_34MainloopSm90TmaGmmaWarpSpecializedILi16ENS5_IJNS4_1CILi2EEENSA_ILi1EEESC_EEENS1_35KernelTmaWarpSpecializedCooperativeEEENS5_IJNSA_ILi256EEENSA_ILi176EEENSA_ILi16EEEEEENS_10bfloat16_tENS5_IJlSC_lEEESK_SL_NS4_8TiledMMAINS4_8MMA_AtomIJNS4_4SM904GMMA27MMA_64x16x16_F32BF16BF16_SSILNSP_5MajorE0ELSR_0ELNSP_7ScaleInE1ELSS_1EEEEEENS4_6LayoutISD_NS5_IJSC_NSA_ILi0EEESW_EEEEENS5_IJNS4_10UnderscoreESZ_SZ_EEEEENS4_13SM90_TMA_LOADENS4_14ComposedLayoutINS4_7SwizzleILi1ELi4ELi3EEENS4_18smem_ptr_flag_bitsILi16EEENSV_INS5_IJNSA_ILi8EEESI_EEENS5_IJSI_SC_EEEEEEEvNS4_8identityENS4_23SM90_TMA_LOAD_MULTICASTES1C_vS1D_EENS_8epilogue10collective6detail29Sm90TmaWarpSpecializedAdapterINS1H_15DefaultEpilogueISK_SL_SL_NS1G_6thread17LinearCombinationISK_Li1EffLNS1L_9ScaleType4KindE0ELNS_15FloatRoundStyleE2ESK_EENS1_15EpilogueDefaultEEEEEvvEEEEvNT_6ParamsE --------------------------
	.section	.text._ZN7cutlass13device_kernelINS_4gemm6kernel13GemmUniversalIN4cute5tupleIJiiiiEEENS1_10collective13CollectiveMmaINS1_34MainloopSm90TmaGmmaWarpSpecializedILi16ENS5_IJNS4_1CILi2EEENSA_ILi1EEESC_EEENS1_35KernelTmaWarpSpecializedCooperativeEEENS5_IJNSA_ILi256EEENSA_ILi176EEENSA_ILi16EEEEEENS_10bfloat16_tENS5_IJlSC_lEEESK_SL_NS4_8TiledMMAINS4_8MMA_AtomIJNS4_4SM904GMMA27MMA_64x16x16_F32BF16BF16_SSILNSP_5MajorE0ELSR_0ELNSP_7ScaleInE1ELSS_1EEEEEENS4_6LayoutISD_NS5_IJSC_NSA_ILi0EEESW_EEEEENS5_IJNS4_10UnderscoreESZ_SZ_EEEEENS4_13SM90_TMA_LOADENS4_14ComposedLayoutINS4_7SwizzleILi1ELi4ELi3EEENS4_18smem_ptr_flag_bitsILi16EEENSV_INS5_IJNSA_ILi8EEESI_EEENS5_IJSI_SC_EEEEEEEvNS4_8identityENS4_23SM90_TMA_LOAD_MULTICASTES1C_vS1D_EENS_8epilogue10collective6detail29Sm90TmaWarpSpecializedAdapterINS1H_15DefaultEpilogueISK_SL_SL_NS1G_6thread17LinearCombinationISK_Li1EffLNS1L_9ScaleType4KindE0ELNS_15FloatRoundStyleE2ESK_EENS1_15EpilogueDefaultEEEEEvvEEEEvNT_6ParamsE,"ax",@progbits
	.align	128
.text._ZN7cutlass13device_kernelINS_4gemm6kernel13GemmUniversalIN4cute5tupleIJiiiiEEENS1_10collective13CollectiveMmaINS1_34MainloopSm90TmaGmmaWarpSpecializedILi16ENS5_IJNS4_1CILi2EEENSA_ILi1EEESC_EEENS1_35KernelTmaWarpSpecializedCooperativeEEENS5_IJNSA_ILi256EEENSA_ILi176EEENSA_ILi16EEEEEENS_10bfloat16_tENS5_IJlSC_lEEESK_SL_NS4_8TiledMMAINS4_8MMA_AtomIJNS4_4SM904GMMA27MMA_64x16x16_F32BF16BF16_SSILNSP_5MajorE0ELSR_0ELNSP_7ScaleInE1ELSS_1EEEEEENS4_6LayoutISD_NS5_IJSC_NSA_ILi0EEESW_EEEEENS5_IJNS4_10UnderscoreESZ_SZ_EEEEENS4_13SM90_TMA_LOADENS4_14ComposedLayoutINS4_7SwizzleILi1ELi4ELi3EEENS4_18smem_ptr_flag_bitsILi16EEENSV_INS5_IJNSA_ILi8EEESI_EEENS5_IJSI_SC_EEEEEEEvNS4_8identityENS4_23SM90_TMA_LOAD_MULTICASTES1C_vS1D_EENS_8epilogue10collective6detail29Sm90TmaWarpSpecializedAdapterINS1H_15DefaultEpilogueISK_SL_SL_NS1G_6thread17LinearCombinationISK_Li1EffLNS1L_9ScaleType4KindE0ELNS_15FloatRoundStyleE2ESK_EENS1_15EpilogueDefaultEEEEEvvEEEEvNT_6ParamsE:
        .type           _ZN7cutlass13device_kernelINS_4gemm6kernel13GemmUniversalIN4cute5tupleIJiiiiEEENS1_10collective13CollectiveMmaINS1_34MainloopSm90TmaGmmaWarpSpecializedILi16ENS5_IJNS4_1CILi2EEENSA_ILi1EEESC_EEENS1_35KernelTmaWarpSpecializedCooperativeEEENS5_IJNSA_ILi256EEENSA_ILi176EEENSA_ILi16EEEEEENS_10bfloat16_tENS5_IJlSC_lEEESK_SL_NS4_8TiledMMAINS4_8MMA_AtomIJNS4_4SM904GMMA27MMA_64x16x16_F32BF16BF16_SSILNSP_5MajorE0ELSR_0ELNSP_7ScaleInE1ELSS_1EEEEEENS4_6LayoutISD_NS5_IJSC_NSA_ILi0EEESW_EEEEENS5_IJNS4_10UnderscoreESZ_SZ_EEEEENS4_13SM90_TMA_LOADENS4_14ComposedLayoutINS4_7SwizzleILi1ELi4ELi3EEENS4_18smem_ptr_flag_bitsILi16EEENSV_INS5_IJNSA_ILi8EEESI_EEENS5_IJSI_SC_EEEEEEEvNS4_8identityENS4_23SM90_TMA_LOAD_MULTICASTES1C_vS1D_EENS_8epilogue10collective6detail29Sm90TmaWarpSpecializedAdapterINS1H_15DefaultEpilogueISK_SL_SL_NS1G_6thread17LinearCombinationISK_Li1EffLNS1L_9ScaleType4KindE0ELNS_15FloatRoundStyleE2ESK_EENS1_15EpilogueDefaultEEEEEvvEEEEvNT_6ParamsE,@function
        .size           _ZN7cutlass13device_kernelINS_4gemm6kernel13GemmUniversalIN4cute5tupleIJiiiiEEENS1_10collective13CollectiveMmaINS1_34MainloopSm90TmaGmmaWarpSpecializedILi16ENS5_IJNS4_1CILi2EEENSA_ILi1EEESC_EEENS1_35KernelTmaWarpSpecializedCooperativeEEENS5_IJNSA_ILi256EEENSA_ILi176EEENSA_ILi16EEEEEENS_10bfloat16_tENS5_IJlSC_lEEESK_SL_NS4_8TiledMMAINS4_8MMA_AtomIJNS4_4SM904GMMA27MMA_64x16x16_F32BF16BF16_SSILNSP_5MajorE0ELSR_0ELNSP_7ScaleInE1ELSS_1EEEEEENS4_6LayoutISD_NS5_IJSC_NSA_ILi0EEESW_EEEEENS5_IJNS4_10UnderscoreESZ_SZ_EEEEENS4_13SM90_TMA_LOADENS4_14ComposedLayoutINS4_7SwizzleILi1ELi4ELi3EEENS4_18smem_ptr_flag_bitsILi16EEENSV_INS5_IJNSA_ILi8EEESI_EEENS5_IJSI_SC_EEEEEEEvNS4_8identityENS4_23SM90_TMA_LOAD_MULTICASTES1C_vS1D_EENS_8epilogue10collective6detail29Sm90TmaWarpSpecializedAdapterINS1H_15DefaultEpilogueISK_SL_SL_NS1G_6thread17LinearCombinationISK_Li1EffLNS1L_9ScaleType4KindE0ELNS_15FloatRoundStyleE2ESK_EENS1_15EpilogueDefaultEEEEEvvEEEEvNT_6ParamsE,(.L_x_444 - _ZN7cutlass13device_kernelINS_4gemm6kernel13GemmUniversalIN4cute5tupleIJiiiiEEENS1_10collective13CollectiveMmaINS1_34MainloopSm90TmaGmmaWarpSpecializedILi16ENS5_IJNS4_1CILi2EEENSA_ILi1EEESC_EEENS1_35KernelTmaWarpSpecializedCooperativeEEENS5_IJNSA_ILi256EEENSA_ILi176EEENSA_ILi16EEEEEENS_10bfloat16_tENS5_IJlSC_lEEESK_SL_NS4_8TiledMMAINS4_8MMA_AtomIJNS4_4SM904GMMA27MMA_64x16x16_F32BF16BF16_SSILNSP_5MajorE0ELSR_0ELNSP_7ScaleInE1ELSS_1EEEEEENS4_6LayoutISD_NS5_IJSC_NSA_ILi0EEESW_EEEEENS5_IJNS4_10UnderscoreESZ_SZ_EEEEENS4_13SM90_TMA_LOADENS4_14ComposedLayoutINS4_7SwizzleILi1ELi4ELi3EEENS4_18smem_ptr_flag_bitsILi16EEENSV_INS5_IJNSA_ILi8EEESI_EEENS5_IJSI_SC_EEEEEEEvNS4_8identityENS4_23SM90_TMA_LOAD_MULTICASTES1C_vS1D_EENS_8epilogue10collective6detail29Sm90TmaWarpSpecializedAdapterINS1H_15DefaultEpilogueISK_SL_SL_NS1G_6thread17LinearCombinationISK_Li1EffLNS1L_9ScaleType4KindE0ELNS_15FloatRoundStyleE2ESK_EENS1_15EpilogueDefaultEEEEEvvEEEEvNT_6ParamsE)
        .other          _ZN7cutlass13device_kernelINS_4gemm6kernel13GemmUniversalIN4cute5tupleIJiiiiEEENS1_10collective13CollectiveMmaINS1_34MainloopSm90TmaGmmaWarpSpecializedILi16ENS5_IJNS4_1CILi2EEENSA_ILi1EEESC_EEENS1_35KernelTmaWarpSpecializedCooperativeEEENS5_IJNSA_ILi256EEENSA_ILi176EEENSA_ILi16EEEEEENS_10bfloat16_tENS5_IJlSC_lEEESK_SL_NS4_8TiledMMAINS4_8MMA_AtomIJNS4_4SM904GMMA27MMA_64x16x16_F32BF16BF16_SSILNSP_5MajorE0ELSR_0ELNSP_7ScaleInE1ELSS_1EEEEEENS4_6LayoutISD_NS5_IJSC_NSA_ILi0EEESW_EEEEENS5_IJNS4_10UnderscoreESZ_SZ_EEEEENS4_13SM90_TMA_LOADENS4_14ComposedLayoutINS4_7SwizzleILi1ELi4ELi3EEENS4_18smem_ptr_flag_bitsILi16EEENSV_INS5_IJNSA_ILi8EEESI_EEENS5_IJSI_SC_EEEEEEEvNS4_8identityENS4_23SM90_TMA_LOAD_MULTICASTES1C_vS1D_EENS_8epilogue10collective6detail29Sm90TmaWarpSpecializedAdapterINS1H_15DefaultEpilogueISK_SL_SL_NS1G_6thread17LinearCombinationISK_Li1EffLNS1L_9ScaleType4KindE0ELNS_15FloatRoundStyleE2ESK_EENS1_15EpilogueDefaultEEEEEvvEEEEvNT_6ParamsE,@"STO_CUDA_ENTRY STV_DEFAULT"
_ZN7cutlass13device_kernelINS_4gemm6kernel13GemmUniversalIN4cute5tupleIJiiiiEEENS1_10collective13CollectiveMmaINS1_34MainloopSm90TmaGmmaWarpSpecializedILi16ENS5_IJNS4_1CILi2EEENSA_ILi1EEESC_EEENS1_35KernelTmaWarpSpecializedCooperativeEEENS5_IJNSA_ILi256EEENSA_ILi176EEENSA_ILi16EEEEEENS_10bfloat16_tENS5_IJlSC_lEEESK_SL_NS4_8TiledMMAINS4_8MMA_AtomIJNS4_4SM904GMMA27MMA_64x16x16_F32BF16BF16_SSILNSP_5MajorE0ELSR_0ELNSP_7ScaleInE1ELSS_1EEEEEENS4_6LayoutISD_NS5_IJSC_NSA_ILi0EEESW_EEEEENS5_IJNS4_10UnderscoreESZ_SZ_EEEEENS4_13SM90_TMA_LOADENS4_14ComposedLayoutINS4_7SwizzleILi1ELi4ELi3EEENS4_18smem_ptr_flag_bitsILi16EEENSV_INS5_IJNSA_ILi8EEESI_EEENS5_IJSI_SC_EEEEEEEvNS4_8identityENS4_23SM90_TMA_LOAD_MULTICASTES1C_vS1D_EENS_8epilogue10collective6detail29Sm90TmaWarpSpecializedAdapterINS1H_15DefaultEpilogueISK_SL_SL_NS1G_6thread17LinearCombinationISK_Li1EffLNS1L_9ScaleType4KindE0ELNS_15FloatRoundStyleE2ESK_EENS1_15EpilogueDefaultEEEEEvvEEEEvNT_6ParamsE:
[----:B------:R-:W0:Y:S02]  /*0000*/  LDC R1, c[0x0][0x28] ;  /* 0x00000a00ff017b82 */ /* 0x000e240000000800 */
[----:B0-----:R-:W-:Y:S01]  /*0010*/  VIADD R1, R1, 0xfffffff8 ;  /* 0xfffffff801017836 */ /* 0x001fe20000000000 */
[----:B------:R-:W0:Y:S01]  /*0020*/  S2R R6, SR_TID.X ;  /* 0x0000000000067919 */ /* 0x000e220000002100 */
[----:B------:R-:W-:Y:S01]  /*0030*/  ELECT P0, URZ, PT ;  /* 0x00000000003f782f */ /* 0x000fe20003800000 */
[----:B------:R-:W-:Y:S01]  /*0040*/  BSSY B0, `(.L_x_0) ;  /* 0x000000f000007945 */ /* 0x000fe20003800000 */
[--C-:B0-----:R-:W-:Y:S02]  /*0050*/  SHF.R.U32.HI R0, RZ, 0x5, R6.reuse ;  /* 0x00000005ff007819 */ /* 0x101fe40000011606 */
[----:B------:R-:W-:-:S03]  /*0060*/  SHF.R.U32.HI R3, RZ, 0x7, R6 ;  /* 0x00000007ff037819 */ /* 0x000fc60000011606 */
[----:B------:R-:W0:Y:S04]  /*0070*/  SHFL.IDX PT, R2, R0, RZ, 0x1f ;  /* 0x00001fff00027589 */ /* 0x000e2800000e0000 */
[----:B------:R1:W2:Y:S01]  /*0080*/  SHFL.IDX PT, R5, R3, RZ, 0x1f ;  /* 0x00001fff03057589 */ /* 0x0002a200000e0000 */
[----:B0-----:R-:W-:-:S13]  /*0090*/  ISETP.NE.OR P0, PT, R2, RZ, !P0 ;  /* 0x000000ff0200720c */ /* 0x001fda0004705670 */
[----:B-12---:R-:W-:Y:S05]  /*00a0*/  @P0 BRA `(.L_x_1) ;  /* 0x0000000000200947 */ /* 0x006fea0003800000 */
[----:B------:R-:W-:Y:S02]  /*00b0*/  ULDC.64 UR4, c[0x0][0x198] ;  /* 0x0000660000047ab9 */ /* 0x000fe40000000a00 */
[----:B------:R-:W-:Y:S02]  /*00c0*/  UIADD3 UR6, UP0, UR4, 0xf0, URZ ;  /* 0x000000f004067890 */ /* 0x000fe4000ff1e03f */
[----:B------:R-:W-:Y:S02]  /*00d0*/  UIADD3 UR4, UP1, UR4, 0x1f0, URZ ;  /* 0x000001f004047890 */ /* 0x000fe4000ff3e03f */
[----:B------:R-:W-:Y:S02]  /*00e0*/  UIADD3.X UR7, URZ, UR5, URZ, UP0, !UPT ;  /* 0x000000053f077290 */ /* 0x000fe400087fe43f */
[----:B------:R-:W-:-:S07]  /*00f0*/  UIADD3.X UR5, URZ, UR5, URZ, UP1, !UPT ;  /* 0x000000053f057290 */ /* 0x000fce0008ffe43f */
[----:B------:R0:W-:Y:S02]  /*0100*/  UTMACCTL.PF [UR6] ;  /* 0x00000000060079b9 */ /* 0x0001e40008040000 */
[----:B------:R0:W-:Y:S02]  /*0110*/  UTMACCTL.PF [UR4] ;  /* 0x00000000040079b9 */ /* 0x0001e40008040000 */
[----:B0-----:R-:W-:Y:S01]  /*0120*/  NOP ;  /* 0x0000000000007918 */ /* 0x001fe20000000000 */
.L_x_1:
[----:B------:R-:W-:Y:S05]  /*0130*/  BSYNC B0 ;  /* 0x0000000000007941 */ /* 0x000fea0003800000 */
.L_x_0:
[----:B------:R-:W0:Y:S02]  /*0140*/  SHFL.IDX PT, R3, R0, RZ, 0x1f ;  /* 0x00001fff00037589 */ /* 0x000e2400000e0000 */
[----:B0-----:R-:W-:-:S13]  /*0150*/  ISETP.NE.AND P0, PT, R3, RZ, PT ;  /* 0x000000ff0300720c */ /* 0x001fda0003f05270 */
[----:B------:R-:W-:Y:S05]  /*0160*/  @P0 BRA `(.L_x_2) ;  /* 0x0000000000c40947 */ /* 0x000fea0003800000 */
[----:B------:R-:W-:Y:S01]  /*0170*/  ELECT P0, URZ, PT ;  /* 0x00000000003f782f */ /* 0x000fe20003800000 */
[----:B------:R-:W-:-:S12]  /*0180*/  BSSY B0, `(.L_x_2) ;  /* 0x000002f000007945 */ /* 0x000fd80003800000 */
[----:B------:R-:W-:Y:S05]  /*0190*/  @!P0 BRA `(.L_x_3) ;  /* 0x0000000000b48947 */ /* 0x000fea0003800000 */
[----:B------:R-:W0:Y:S01]  /*01a0*/  S2UR UR8, SR_CgaCtaId ;  /* 0x00000000000879c3 */ /* 0x000e220000008800 */
[----:B------:R-:W-:Y:S01]  /*01b0*/  UMOV UR4, 0x400 ;  /* 0x0000040000047882 */ /* 0x000fe20000000000 */
[----:B------:R-:W-:Y:S01]  /*01c0*/  UMOV UR5, 0x1 ;  /* 0x0000000100057882 */ /* 0x000fe20000000000 */
[----:B------:R-:W-:Y:S02]  /*01d0*/  UMOV UR6, 0x4 ;  /* 0x0000000400067882 */ /* 0x000fe40000000000 */
[----:B------:R-:W-:-:S04]  /*01e0*/  UIADD3 UR6, -UR6, 0x100000, URZ ;  /* 0x0010000006067890 */ /* 0x000fc8000fffe13f */
[----:B------:R-:W-:Y:S02]  /*01f0*/  USHF.L.U32 UR7, UR6, 0xb, URZ ;  /* 0x0000000b06077899 */ /* 0x000fe4000800063f */
[----:B------:R-:W-:Y:S02]  /*0200*/  USHF.L.U32 UR6, UR6, 0x1, URZ ;  /* 0x0000000106067899 */ /* 0x000fe4000800063f */
[----:B0-----:R-:W-:Y:S02]  /*0210*/  ULEA UR8, UR8, UR4, 0x18 ;  /* 0x0000000408087291 */ /* 0x001fe4000f8ec03f */
[----:B------:R-:W-:-:S04]  /*0220*/  UIADD3 UR4, -UR5, 0x100000, URZ ;  /* 0x0010000005047890 */ /* 0x000fc8000fffe13f */
[----:B------:R-:W-:Y:S02]  /*0230*/  USHF.L.U32 UR5, UR4, 0xb, URZ ;  /* 0x0000000b04057899 */ /* 0x000fe4000800063f */
[----:B------:R-:W-:Y:S01]  /*0240*/  USHF.L.U32 UR4, UR4, 0x1, URZ ;  /* 0x0000000104047899 */ /* 0x000fe2000800063f */
[----:B------:R-:W0:Y:S11]  /*0250*/  FENCE.VIEW.ASYNC.S ;  /* 0x00000000000073c6 */ /* 0x000e360000000000 */
[----:B0-----:R0:W1:Y:S01]  /*0260*/  SYNCS.EXCH.64 URZ, [UR8], UR4 ;  /* 0x00000004083f75b2 */ /* 0x0010620008000100 */
[----:B------:R0:W2:Y:S01]  /*0270*/  SYNCS.EXCH.64 URZ, [UR8+0x80], UR6 ;  /* 0x00008006083f75b2 */ /* 0x0000a20008000100 */
[----:B------:R0:W3:Y:S01]  /*0280*/  SYNCS.EXCH.64 URZ, [UR8+0x8], UR4 ;  /* 0x00000804083f75b2 */ /* 0x0000e20008000100 */
[----:B------:R0:W4:Y:S01]  /*0290*/  SYNCS.EXCH.64 URZ, [UR8+0x88], UR6 ;  /* 0x00008806083f75b2 */ /* 0x0001220008000100 */
[----:B------:R0:W0:Y:S01]  /*02a0*/  SYNCS.EXCH.64 URZ, [UR8+0x10], UR4 ;  /* 0x00001004083f75b2 */ /* 0x0000220008000100 */
        /* <DEDUP_REMOVED lines=27> */
[----:B-1234-:R-:W-:Y:S01]  /*0460*/  NOP ;  /* 0x0000000000007918 */ /* 0x01efe20000000000 */
.L_x_3:
[----:B0-----:R-:W-:Y:S05]  /*0470*/  BSYNC B0 ;  /* 0x0000000000007941 */ /* 0x001fea0003800000 */
.L_x_2:
[----:B------:R-:W-:Y:S01]  /*0480*/  SHF.R.S32.HI R4, RZ, 0x1f, R6 ;  /* 0x0000001fff047819 */ /* 0x000fe20000011406 */
[----:B------:R-:W0:Y:S01]  /*0490*/  SHFL.IDX PT, R0, R0, RZ, 0x1f ;  /* 0x00001fff00007589 */ /* 0x000e2200000e0000 */
[----:B------:R-:W1:Y:S01]  /*04a0*/  S2UR UR8, SR_CTAID.X ;  /* 0x00000000000879c3 */ /* 0x000e620000002500 */
[----:B------:R-:W-:Y:S02]  /*04b0*/  ELECT P0, URZ, PT ;  /* 0x00000000003f782f */ /* 0x000fe40003800000 */
[----:B------:R-:W-:Y:S01]  /*04c0*/  LEA.HI R4, R4, R6, RZ, 0x7 ;  /* 0x0000000604047211 */ /* 0x000fe200078f38ff */
[----:B------:R-:W-:Y:S01]  /*04d0*/  ULDC UR4, c[0x0][0x150] ;  /* 0x0000540000047ab9 */ /* 0x000fe20000000800 */
[----:B------:R-:W-:Y:S01]  /*04e0*/  SHF.R.S32.HI R8, RZ, 0x1f, R3 ;  /* 0x0000001fff087819 */ /* 0x000fe20000011403 */
[----:B------:R-:W-:Y:S01]  /*04f0*/  NOP ;  /* 0x0000000000007918 */ /* 0x000fe20000000000 */
[----:B------:R-:W-:Y:S01]  /*0500*/  LOP3.LUT R4, R4, 0xffffff80, RZ, 0xc0, !PT ;  /* 0xffffff8004047812 */ /* 0x000fe200078ec0ff */
[----:B------:R-:W-:Y:S01]  /*0510*/  NOP ;  /* 0x0000000000007918 */ /* 0x000fe20000000000 */
[----:B------:R-:W-:Y:S01]  /*0520*/  LEA.HI R8, R8, R3, RZ, 0x2 ;  /* 0x0000000308087211 */ /* 0x000fe200078f10ff */
[----:B------:R-:W2:Y:S01]  /*0530*/  LDC R10, c[0x0][0x144] ;  /* 0x00005100ff0a7b82 */ /* 0x000ea20000000800 */
[----:B------:R-:W-:Y:S01]  /*0540*/  ISETP.NE.AND P3, PT, R5, RZ, PT ;  /* 0x000000ff0500720c */ /* 0x000fe20003f65270 */
[----:B------:R-:W-:Y:S01]  /*0550*/  IMAD.IADD R6, R6, 0x1, -R4 ;  /* 0x0000000106067824 */ /* 0x000fe200078e0a04 */
[----:B------:R-:W-:Y:S01]  /*0560*/  LOP3.LUT R8, R8, 0x3ffffffc, RZ, 0xc0, !PT ;  /* 0x3ffffffc08087812 */ /* 0x000fe200078ec0ff */
[----:B------:R-:W3:Y:S03]  /*0570*/  S2R R4, SR_CTAID.Y ;  /* 0x0000000000047919 */ /* 0x000ee60000002600 */
[----:B------:R-:W-:Y:S01]  /*0580*/  SHF.R.S32.HI R7, RZ, 0x1f, R6 ;  /* 0x0000001fff077819 */ /* 0x000fe20000011406 */
[----:B------:R-:W-:Y:S01]  /*0590*/  IMAD.IADD R8, R3, 0x1, -R8 ;  /* 0x0000000103087824 */ /* 0x000fe200078e0a08 */
[----:B------:R-:W4:Y:S02]  /*05a0*/  LDC R13, c[0x0][0x140] ;  /* 0x00005000ff0d7b82 */ /* 0x000f240000000800 */
[----:B------:R-:W-:-:S02]  /*05b0*/  LEA.HI R7, R7, R6, RZ, 0x3 ;  /* 0x0000000607077211 */ /* 0x000fc400078f18ff */
[----:B0-----:R-:W-:Y:S02]  /*05c0*/  ISETP.NE.OR P0, PT, R0, RZ, !P0 ;  /* 0x000000ff0000720c */ /* 0x001fe40004705670 */
[--C-:B------:R-:W-:Y:S02]  /*05d0*/  SHF.R.S32.HI R0, RZ, 0x3, R7.reuse ;  /* 0x00000003ff007819 */ /* 0x100fe40000011407 */
[----:B------:R-:W-:Y:S02]  /*05e0*/  SHF.R.S32.HI R7, RZ, 0x1f, R7 ;  /* 0x0000001fff077819 */ /* 0x000fe40000011407 */
[----:B-1----:R-:W-:Y:S02]  /*05f0*/  I2FP.F32.U32 R9, UR8 ;  /* 0x0000000800097c45 */ /* 0x002fe40008201000 */
[----:B------:R-:W-:-:S03]  /*0600*/  LEA.HI R7, R7, R0, RZ, 0x2 ;  /* 0x0000000007077211 */ /* 0x000fc600078f10ff */
[----:B------:R-:W-:Y:S01]  /*0610*/  FMUL R9, R9, UR4 ;  /* 0x0000000409097c20 */ /* 0x000fe20008400000 */
[----:B------:R-:W-:Y:S01]  /*0620*/  LOP3.LUT R7, R7, 0xfffffffc, RZ, 0xc0, !PT ;  /* 0xfffffffc07077812 */ /* 0x000fe200078ec0ff */
[----:B------:R-:W-:Y:S01]  /*0630*/  VOTEU.ALL UP0, P0 ;  /* 0x00000000003f7886 */ /* 0x000fe20000000000 */
[----:B------:R-:W-:Y:S01]  /*0640*/  ULDC UR4, c[0x0][0x154] ;  /* 0x0000550000047ab9 */ /* 0x000fe20000000800 */
[----:B------:R-:W-:Y:S02]  /*0650*/  VOTEU.ALL UP1, P0 ;  /* 0x00000000003f7886 */ /* 0x000fe40000020000 */
[----:B------:R-:W0:Y:S01]  /*0660*/  F2I.U32.TRUNC.NTZ R9, R9 ;  /* 0x0000000900097305 */ /* 0x000e22000020f000 */
[----:B------:R-:W-:Y:S01]  /*0670*/  IMAD.IADD R7, R0, 0x1, -R7 ;  /* 0x0000000100077824 */ /* 0x000fe200078e0a07 */
[----:B------:R-:W1:Y:S01]  /*0680*/  @!UP0 S2UR UR7, SR_CgaCtaId ;  /* 0x00000000000789c3 */ /* 0x000e620000008800 */
[----:B------:R-:W-:Y:S01]  /*0690*/  @!UP0 UMOV UR6, 0x400 ;  /* 0x0000040000068882 */ /* 0x000fe20000000000 */
[----:B----4-:R-:W-:Y:S01]  /*06a0*/  ISETP.EQ.U32.AND P2, PT, R13, 0x1, PT ;  /* 0x000000010d00780c */ /* 0x010fe20003f42070 */
[----:B------:R-:W-:Y:S01]  /*06b0*/  IMAD R8, R8, 0x4, R7 ;  /* 0x0000000408087824 */ /* 0x000fe200078e0207 */
[----:B---3--:R-:W-:-:S04]  /*06c0*/  I2FP.F32.U32 R3, R4 ;  /* 0x0000000400037245 */ /* 0x008fc80000201000 */
[----:B------:R-:W-:Y:S01]  /*06d0*/  LEA.HI R0, R8, R8, RZ, 0x1 ;  /* 0x0000000808007211 */ /* 0x000fe200078f08ff */
[----:B------:R-:W-:Y:S01]  /*06e0*/  FMUL R12, R3, UR4 ;  /* 0x00000004030c7c20 */ /* 0x000fe20008400000 */
[----:B------:R-:W3:Y:S01]  /*06f0*/  LDC R7, c[0x0][0x148] ;  /* 0x00005200ff077b82 */ /* 0x000ee20000000800 */
[----:B------:R-:W-:Y:S01]  /*0700*/  UMOV UR4, 0x20 ;  /* 0x0000002000047882 */ /* 0x000fe20000000000 */
[----:B------:R-:W-:Y:S01]  /*0710*/  LOP3.LUT R11, R0, 0xfffffffe, RZ, 0xc0, !PT ;  /* 0xfffffffe000b7812 */ /* 0x000fe200078ec0ff */
[----:B0-----:R-:W-:Y:S01]  /*0720*/  IMAD.MOV R15, RZ, RZ, -R9 ;  /* 0x000000ffff0f7224 */ /* 0x001fe200078e0a09 */
[----:B------:R-:W-:Y:S01]  /*0730*/  SHF.R.S32.HI R9, RZ, 0x1f, R2 ;  /* 0x0000001fff097819 */ /* 0x000fe20000011402 */
[----:B------:R-:W0:Y:S01]  /*0740*/  F2I.U32.TRUNC.NTZ R12, R12 ;  /* 0x0000000c000c7305 */ /* 0x000e22000020f000 */
[----:B------:R-:W-:-:S04]  /*0750*/  @!UP0 UIADD3 UR4, -UR4, 0x100000, URZ ;  /* 0x0010000004048890 */ /* 0x000fc8000fffe13f */
[----:B------:R-:W-:Y:S02]  /*0760*/  @!UP0 USHF.L.U32 UR5, UR4, 0xb, URZ ;  /* 0x0000000b04058899 */ /* 0x000fe4000800063f */
[----:B------:R-:W-:Y:S01]  /*0770*/  @!UP0 USHF.L.U32 UR4, UR4, 0x1, URZ ;  /* 0x0000000104048899 */ /* 0x000fe2000800063f */
[----:B--2---:R-:W-:Y:S01]  /*0780*/  IMAD R3, R10, R15, UR8 ;  /* 0x000000080a037e24 */ /* 0x004fe2000f8e020f */
[----:B------:R-:W-:Y:S01]  /*0790*/  LEA.HI R9, R9, R2, RZ, 0x2 ;  /* 0x0000000209097211 */ /* 0x000fe200078f10ff */
[C---:B------:R-:W-:Y:S02]  /*07a0*/  IMAD.IADD R0, R8.reuse, 0x1, -R11 ;  /* 0x0000000108007824 */ /* 0x040fe400078e0a0b */
[----:B------:R-:W-:Y:S01]  /*07b0*/  IMAD.SHL.U32 R11, R8, 0x4, RZ ;  /* 0x00000004080b7824 */ /* 0x000fe200078e00ff */
[----:B------:R-:W-:Y:S02]  /*07c0*/  LOP3.LUT R9, R9, 0xfffffffc, RZ, 0xc0, !PT ;  /* 0xfffffffc09097812 */ /* 0x000fe400078ec0ff */
[----:B------:R-:W-:Y:S01]  /*07d0*/  ISETP.NE.AND P4, PT, R0, R3, PT ;  /* 0x000000030000720c */ /* 0x000fe20003f85270 */
[----:B-1----:R-:W-:Y:S01]  /*07e0*/  @!UP0 ULEA UR6, UR7, UR6, 0x18 ;  /* 0x0000000607068291 */ /* 0x002fe2000f8ec03f */
[----:B------:R-:W-:Y:S01]  /*07f0*/  LOP3.LUT R16, R8, 0xc, R11, 0x78, !PT ;  /* 0x0000000c08107812 */ /* 0x000fe200078e780b */
[----:B------:R-:W-:Y:S01]  /*0800*/  IMAD.IADD R0, R2, 0x1, -R9 ;  /* 0x0000000102007824 */ /* 0x000fe200078e0a09 */
[----:B------:R-:W-:Y:S01]  /*0810*/  VOTEU.ALL UP0, P0 ;  /* 0x00000000003f7886 */ /* 0x000fe20000000000 */
[----:B------:R-:W-:Y:S01]  /*0820*/  LOP3.LUT P0, RZ, R6, 0x7, RZ, 0xc0, !PT ;  /* 0x0000000706ff7812 */ /* 0x000fe2000780c0ff */
[----:B0-----:R-:W-:-:S02]  /*0830*/  IMAD.MOV R14, RZ, RZ, -R12 ;  /* 0x000000ffff0e7224 */ /* 0x001fc400078e0a0c */
[----:B------:R-:W-:Y:S01]  /*0840*/  ISETP.NE.AND P1, PT, R0, 0x3, PT ;  /* 0x000000030000780c */ /* 0x000fe20003f25270 */
[----:B------:R-:W-:Y:S01]  /*0850*/  VIADD R6, R5, 0xffffffff ;  /* 0xffffffff05067836 */ /* 0x000fe20000000000 */
[----:B------:R-:W-:Y:S01]  /*0860*/  ISETP.LT.U32.AND P0, PT, R16, 0x2, !P0 ;  /* 0x000000021000780c */ /* 0x000fe20004701070 */
[----:B---3--:R-:W-:Y:S01]  /*0870*/  IMAD R9, R7, R14, R4 ;  /* 0x0000000e07097224 */ /* 0x008fe200078e0204 */
[----:B------:R-:W-:Y:S01]  /*0880*/  ISETP.EQ.OR P1, PT, R0, RZ, !P1 ;  /* 0x000000ff0000720c */ /* 0x000fe20004f22670 */
[----:B------:R-:W0:Y:S02]  /*0890*/  FENCE.VIEW.ASYNC.S ;  /* 0x00000000000073c6 */ /* 0x000e240000000000 */
[----:B0-----:R0:W1:Y:S01]  /*08a0*/  @!UP0 SYNCS.EXCH.64 URZ, [UR6+0x110], UR4 ;  /* 0x00011004063f85b2 */ /* 0x0010620008000100 */
[----:B------:R-:W-:Y:S02]  /*08b0*/  @P4 LEA.HI R2, R16, R16, RZ, 0x1 ;  /* 0x0000001010024211 */ /* 0x000fe400078f08ff */
[----:B------:R-:W-:-:S02]  /*08c0*/  ISETP.EQ.AND P1, PT, R5, RZ, P1 ;  /* 0x000000ff0500720c */ /* 0x000fc40000f22270 */
[----:B------:R-:W-:Y:S02]  /*08d0*/  @P4 SHF.R.S32.HI R2, RZ, 0x1, R2 ;  /* 0x00000001ff024819 */ /* 0x000fe40000011402 */
[----:B------:R-:W-:Y:S02]  /*08e0*/  ISETP.GE.U32.AND P6, PT, R6, 0x2, PT ;  /* 0x000000020600780c */ /* 0x000fe40003fc6070 */
[----:B------:R-:W-:Y:S01]  /*08f0*/  @P4 ISETP.NE.AND P5, PT, R2, R9, PT ;  /* 0x000000090200420c */ /* 0x000fe20003fa5270 */
[----:B------:R-:W-:Y:S01]  /*0900*/  IMAD.MOV.U32 R2, RZ, RZ, 0x1 ;  /* 0x00000001ff027424 */ /* 0x000fe200078e00ff */
[----:B------:R-:W-:Y:S02]  /*0910*/  SEL R9, RZ, 0x1, !P0 ;  /* 0x00000001ff097807 */ /* 0x000fe40004000000 */
[----:B------:R-:W-:Y:S02]  /*0920*/  @P4 SEL R2, RZ, 0x1, P5 ;  /* 0x00000001ff024807 */ /* 0x000fe40002800000 */
[----:B------:R-:W-:Y:S01]  /*0930*/  SEL R17, RZ, 0x1, !P1 ;  /* 0x00000001ff117807 */ /* 0x000fe20004800000 */
[----:B------:R0:W2:Y:S01]  /*0940*/  @!UP1 SYNCS.EXCH.64 URZ, [UR6+0x118], UR4 ;  /* 0x00011804063f95b2 */ /* 0x0000a20008000100 */
[----:B------:R-:W-:Y:S01]  /*0950*/  LOP3.LUT R2, R2, R9, RZ, 0xc0, !PT ;  /* 0x0000000902027212 */ /* 0x000fe200078ec0ff */
[----:B------:R-:W-:Y:S01]  /*0960*/  NOP ;  /* 0x0000000000007918 */ /* 0x000fe20000000000 */
[----:B------:R-:W-:Y:S01]  /*0970*/  SEL R17, R17, 0x2, P6 ;  /* 0x0000000211117807 */ /* 0x000fe20003000000 */
[----:B------:R-:W-:Y:S06]  /*0980*/  @!P2 BRA `(.L_x_4) ;  /* 0x000000000008a947 */ /* 0x000fec0003800000 */
[----:B-12---:R-:W-:Y:S01]  /*0990*/  UCGABAR_ARV ;  /* 0x00000000000079c7 */ /* 0x006fe20008000000 */
[----:B------:R-:W-:Y:S05]  /*09a0*/  BRA `(.L_x_5) ;  /* 0x0000000000047947 */ /* 0x000fea0003800000 */
.L_x_4:
[----:B-12---:R-:W-:Y:S01]  /*09b0*/  NOP ;  /* 0x0000000000007918 */ /* 0x006fe20000000000 */
.L_x_5:
[----:B------:R-:W1:Y:S01]  /*09c0*/  LDC R8, c[0x0][0x65c] ;  /* 0x00019700ff087b82 */ /* 0x000e620000000800 */
[----:B------:R-:W-:Y:S01]  /*09d0*/  IMAD.MOV.U32 R9, RZ, RZ, RZ ;  /* 0x000000ffff097224 */ /* 0x000fe200078e00ff */
[----:B-1----:R-:W-:Y:S01]  /*09e0*/  ISETP.NE.AND P1, PT, R8, 0x1, PT ;  /* 0x000000010800780c */ /* 0x002fe20003f25270 */
[----:B------:R-:W-:-:S12]  /*09f0*/  IMAD.U32 R8, RZ, RZ, UR8 ;  /* 0x00000008ff087e24 */ /* 0x000fd8000f8e00ff */
[----:B------:R-:W1:Y:S01]  /*0a00*/  @P1 LDC R23, c[0x0][0x10] ;  /* 0x00000400ff171b82 */ /* 0x000e620000000800 */
[----:B------:R-:W-:Y:S02]  /*0a10*/  @P1 IMAD.MOV.U32 R5, RZ, RZ, RZ ;  /* 0x000000ffff051224 */ /* 0x000fe400078e00ff */
[----:B------:R-:W-:-:S05]  /*0a20*/  @P1 IMAD.MOV.U32 R19, RZ, RZ, RZ ;  /* 0x000000ffff131224 */ /* 0x000fca00078e00ff */
[----:B------:R-:W2:Y:S01]  /*0a30*/  @!P1 LDC R11, c[0x0][0xc] ;  /* 0x00000300ff0b9b82 */ /* 0x000ea20000000800 */
[----:B-1----:R-:W-:-:S04]  /*0a40*/  @P1 IMAD.WIDE.U32 R22, R23, UR8, R4 ;  /* 0x0000000817161c25 */ /* 0x002fc8000f8e0004 */
[----:B------:R-:W-:Y:S02]  /*0a50*/  @P1 IMAD.IADD R19, R23, 0x1, R19 ;  /* 0x0000000117131824 */ /* 0x000fe400078e0213 */
[----:B--2---:R-:W-:-:S04]  /*0a60*/  @!P1 IMAD.WIDE.U32 R8, R4, R11, R8 ;  /* 0x0000000b04089225 */ /* 0x004fc800078e0008 */
[----:B------:R-:W-:Y:S02]  /*0a70*/  @!P1 IMAD.MOV.U32 R22, RZ, RZ, R8 ;  /* 0x000000ffff169224 */ /* 0x000fe400078e0008 */
[----:B------:R-:W-:Y:S01]  /*0a80*/  @!P1 IMAD.MOV.U32 R19, RZ, RZ, R9 ;  /* 0x000000ffff139224 */ /* 0x000fe200078e0009 */
[----:B------:R-:W-:Y:S06]  /*0a90*/  @!P2 BRA `(.L_x_6) ;  /* 0x00000000000ca947 */ /* 0x000fec0003800000 */
[----:B------:R-:W-:Y:S01]  /*0aa0*/  UCGABAR_WAIT ;  /* 0x0000000000007dc7 */ /* 0x000fe20008000000 */
[----:B------:R-:W-:Y:S01]  /*0ab0*/  CCTL.IVALL ;  /* 0x00000000ff00798f */ /* 0x000fe20002000000 */
[----:B------:R-:W-:Y:S05]  /*0ac0*/  BRA `(.L_x_7) ;  /* 0x0000000000047947 */ /* 0x000fea0003800000 */
.L_x_6:
[----:B------:R-:W-:Y:S06]  /*0ad0*/  BAR.SYNC.DEFER_BLOCKING 0x0 ;  /* 0x0000000000007b1d */ /* 0x000fec0000010000 */
.L_x_7:
[----:B------:R-:W-:Y:S05]  /*0ae0*/  @!P3 BRA `(.L_x_8) ;  /* 0x000000d00048b947 */ /* 0x000fea0003800000 */
[----:B------:R-:W-:-:S13]  /*0af0*/  ISETP.GT.U32.AND P0, PT, R6, 0x1, PT ;  /* 0x000000010600780c */ /* 0x000fda0003f04070 */
[----:B0-----:R-:W-:Y:S05]  /*0b00*/  @P0 EXIT ;  /* 0x000000000000094d */ /* 0x001fea0003800000 */
[----:B------:R-:W-:Y:S01]  /*0b10*/  IMAD.MOV.U32 R6, RZ, RZ, -0x1 ;  /* 0xffffffffff067424 */ /* 0x000fe200078e00ff */
[----:B------:R-:W-:Y:S01]  /*0b20*/  ULDC.64 UR4, c[0x0][0x650] ;  /* 0x0001940000047ab9 */ /* 0x000fe20000000a00 */
[----:B------:R-:W-:Y:S01]  /*0b30*/  PRMT R0, RZ, 0x7610, R0 ;  /* 0x00007610ff007816 */ /* 0x000fe20000000000 */
[----:B------:R-:W-:Y:S01]  /*0b40*/  IMAD.MOV.U32 R23, RZ, RZ, -0x1 ;  /* 0xffffffffff177424 */ /* 0x000fe200078e00ff */
[----:B------:R-:W-:Y:S01]  /*0b50*/  ISETP.GE.U32.AND P0, PT, R22, UR4, PT ;  /* 0x0000000416007c0c */ /* 0x000fe2000bf06070 */
[----:B------:R0:W-:Y:S01]  /*0b60*/  STL [R1], R6 ;  /* 0x0000000601007387 */ /* 0x0001e20000100800 */
[----:B------:R-:W-:Y:S02]  /*0b70*/  IMAD.MOV.U32 R18, RZ, RZ, -0x1 ;  /* 0xffffffffff127424 */ /* 0x000fe400078e00ff */
[----:B------:R-:W-:-:S13]  /*0b80*/  ISETP.GE.U32.AND.EX P0, PT, R19, UR5, PT, P0 ;  /* 0x0000000513007c0c */ /* 0x000fda000bf06100 */
[----:B0-----:R-:W-:Y:S05]  /*0b90*/  @P0 BRA `(.L_x_9) ;  /* 0x0000000400340947 */ /* 0x001fea0003800000 */
[----:B------:R-:W0:Y:S01]  /*0ba0*/  LDC.64 R20, c[0x0][0x628] ;  /* 0x00018a00ff147b82 */ /* 0x000e220000000a00 */
[----:B------:R-:W-:Y:S02]  /*0bb0*/  IMAD.MOV.U32 R8, RZ, RZ, R22 ;  /* 0x000000ffff087224 */ /* 0x000fe400078e0016 */
[----:B------:R-:W-:-:S05]  /*0bc0*/  IMAD.MOV.U32 R9, RZ, RZ, R19 ;  /* 0x000000ffff097224 */ /* 0x000fca00078e0013 */
[----:B------:R-:W1:Y:S08]  /*0bd0*/  LDC R0, c[0x0][0x630] ;  /* 0x00018c00ff007b82 */ /* 0x000e700000000800 */
[----:B------:R-:W2:Y:S01]  /*0be0*/  LDC.64 R24, c[0x0][0x620] ;  /* 0x00018800ff187b82 */ /* 0x000ea20000000a00 */
[----:B0-----:R-:W-:-:S04]  /*0bf0*/  ISETP.NE.U32.AND P0, PT, R20, RZ, PT ;  /* 0x000000ff1400720c */ /* 0x001fc80003f05070 */
[----:B------:R-:W-:-:S13]  /*0c00*/  ISETP.NE.AND.EX P0, PT, R21, RZ, PT, P0 ;  /* 0x000000ff1500720c */ /* 0x000fda0003f05300 */
[----:B-12---:R-:W-:Y:S05]  /*0c10*/  @!P0 BRA `(.L_x_10) ;  /* 0x0000000000288947 */ /* 0x006fea0003800000 */
[----:B------:R-:W0:Y:S02]  /*0c20*/  LDC R13, c[0x0][0x634] ;  /* 0x00018d00ff0d7b82 */ /* 0x000e240000000800 */
[----:B0-----:R-:W-:-:S05]  /*0c30*/  IADD3 R13, P0, R22, R13, RZ ;  /* 0x0000000d160d7210 */ /* 0x001fca0007f1e0ff */
[----:B------:R-:W-:-:S04]  /*0c40*/  IMAD.X R15, RZ, RZ, R19, P0 ;  /* 0x000000ffff0f7224 */ /* 0x000fc800000e0613 */
[----:B------:R-:W-:-:S04]  /*0c50*/  IMAD.WIDE.U32 R8, R15, R20, RZ ;  /* 0x000000140f087225 */ /* 0x000fc800078e00ff */
[----:B------:R-:W-:-:S04]  /*0c60*/  IMAD.WIDE.U32 R10, P0, R13, R21, R8 ;  /* 0x000000150d0a7225 */ /* 0x000fc80007800008 */
[----:B------:R-:W-:-:S04]  /*0c70*/  IMAD.WIDE.U32 R8, R13, R20, RZ ;  /* 0x000000140d087225 */ /* 0x000fc800078e00ff */
[----:B------:R-:W-:Y:S01]  /*0c80*/  IMAD.X R13, RZ, RZ, RZ, P0 ;  /* 0x000000ffff0d7224 */ /* 0x000fe200000e06ff */
[----:B------:R-:W-:Y:S01]  /*0c90*/  IADD3 RZ, P0, R9, R10, RZ ;  /* 0x0000000a09ff7210 */ /* 0x000fe20007f1e0ff */
[----:B------:R-:W-:-:S04]  /*0ca0*/  IMAD.MOV.U32 R12, RZ, RZ, R11 ;  /* 0x000000ffff0c7224 */ /* 0x000fc800078e000b */
[----:B------:R-:W-:-:S08]  /*0cb0*/  IMAD.WIDE.U32.X R8, R15, R21, R12, P0 ;  /* 0x000000150f087225 */ /* 0x000fd000000e040c */
.L_x_10:
[----:B------:R-:W0:Y:S01]  /*0cc0*/  LDC.64 R20, c[0x0][0x640] ;  /* 0x00019000ff147b82 */ /* 0x000e220000000a00 */
[-CC-:B------:R-:W-:Y:S01]  /*0cd0*/  SHF.R.U64 R26, R8, R0.reuse, R9.reuse ;  /* 0x00000000081a7219 */ /* 0x180fe20000001209 */
[----:B------:R-:W-:Y:S01]  /*0ce0*/  IMAD.MOV.U32 R18, RZ, RZ, R22 ;  /* 0x000000ffff127224 */ /* 0x000fe200078e0016 */
[----:B------:R-:W-:Y:S01]  /*0cf0*/  SHF.R.U32.HI R0, RZ, R0, R9 ;  /* 0x00000000ff007219 */ /* 0x000fe20000011609 */
[----:B------:R-:W-:Y:S01]  /*0d00*/  IMAD R28, R7, R14, R4 ;  /* 0x0000000e071c7224 */ /* 0x000fe200078e0204 */
[----:B------:R-:W-:Y:S01]  /*0d10*/  IADD3 R5, P0, RZ, -R26, RZ ;  /* 0x8000001aff057210 */ /* 0x000fe20007f1e0ff */
[----:B------:R-:W-:Y:S02]  /*0d20*/  IMAD.MOV.U32 R23, RZ, RZ, 0x1 ;  /* 0x00000001ff177424 */ /* 0x000fe400078e00ff */
[----:B------:R-:W1:Y:S02]  /*0d30*/  LDC R6, c[0x0][0x618] ;  /* 0x00018600ff067b82 */ /* 0x000e640000000800 */
[----:B------:R-:W-:-:S04]  /*0d40*/  IMAD.X R9, RZ, RZ, ~R0, P0 ;  /* 0x000000ffff097224 */ /* 0x000fc800000e0e00 */
[-C--:B------:R-:W-:Y:S02]  /*0d50*/  IMAD R0, R9, R24.reuse, RZ ;  /* 0x0000001809007224 */ /* 0x080fe400078e02ff */
[----:B------:R-:W2:Y:S01]  /*0d60*/  LDC R11, c[0x0][0x608] ;  /* 0x00018200ff0b7b82 */ /* 0x000ea20000000800 */
[----:B------:R-:W-:-:S04]  /*0d70*/  IMAD.WIDE.U32 R8, R5, R24, R18 ;  /* 0x0000001805087225 */ /* 0x000fc800078e0012 */
[----:B------:R-:W-:-:S03]  /*0d80*/  IMAD R5, R5, R25, R0 ;  /* 0x0000001905057224 */ /* 0x000fc600078e0200 */
[----:B------:R-:W3:Y:S01]  /*0d90*/  LDC R12, c[0x0][0x658] ;  /* 0x00019600ff0c7b82 */ /* 0x000ee20000000800 */
[----:B0-----:R-:W-:Y:S01]  /*0da0*/  ISETP.NE.U32.AND P0, PT, R20, RZ, PT ;  /* 0x000000ff1400720c */ /* 0x001fe20003f05070 */
[----:B------:R-:W-:Y:S02]  /*0db0*/  IMAD.IADD R5, R9, 0x1, R5 ;  /* 0x0000000109057824 */ /* 0x000fe400078e0205 */
[----:B------:R-:W-:Y:S01]  /*0dc0*/  IMAD.MOV.U32 R9, RZ, RZ, -0x1 ;  /* 0xffffffffff097424 */ /* 0x000fe200078e00ff */
[----:B------:R-:W-:-:S03]  /*0dd0*/  ISETP.NE.AND.EX P0, PT, R21, RZ, PT, P0 ;  /* 0x000000ff1500720c */ /* 0x000fc60003f05300 */
[----:B------:R-:W0:Y:S01]  /*0de0*/  LDC R15, c[0x0][0x600] ;  /* 0x00018000ff0f7b82 */ /* 0x000e220000000800 */
[-CC-:B-1----:R-:W-:Y:S02]  /*0df0*/  SHF.R.U64 R13, R8, R6.reuse, R5.reuse ;  /* 0x00000006080d7219 */ /* 0x182fe40000001205 */
[----:B------:R-:W-:-:S05]  /*0e00*/  SHF.R.U32.HI R0, RZ, R6, R5 ;  /* 0x00000006ff007219 */ /* 0x000fca0000011605 */
[----:B------:R-:W1:Y:S01]  /*0e10*/  LDC R18, c[0x0][0x648] ;  /* 0x00019200ff127b82 */ /* 0x000e620000000800 */
[-CC-:B--2---:R-:W-:Y:S02]  /*0e20*/  SHF.R.U64 R27, R13, R11.reuse, R0.reuse ;  /* 0x0000000b0d1b7219 */ /* 0x184fe40000001200 */
[----:B------:R-:W-:-:S05]  /*0e30*/  SHF.R.U32.HI R5, RZ, R11, R0 ;  /* 0x0000000bff057219 */ /* 0x000fca0000011600 */
[----:B------:R-:W2:Y:S01]  /*0e40*/  LDC R24, c[0x0][0x638] ;  /* 0x00018e00ff187b82 */ /* 0x000ea20000000800 */
[-CC-:B---3--:R-:W-:Y:S02]  /*0e50*/  SHF.R.U64 R14, R27, R12.reuse, R5.reuse ;  /* 0x0000000c1b0e7219 */ /* 0x188fe40000001205 */
[-C--:B------:R-:W-:Y:S02]  /*0e60*/  SHF.L.U32 R0, R9, R12.reuse, RZ ;  /* 0x0000000c09007219 */ /* 0x080fe400000006ff */
[----:B------:R-:W-:Y:S01]  /*0e70*/  SHF.R.U32.HI R5, RZ, R12, R5 ;  /* 0x0000000cff057219 */ /* 0x000fe20000011605 */
[----:B------:R-:W-:Y:S01]  /*0e80*/  IMAD.MOV.U32 R4, RZ, RZ, R14 ;  /* 0x000000ffff047224 */ /* 0x000fe200078e000e */
[----:B------:R-:W-:Y:S01]  /*0e90*/  LOP3.LUT R10, RZ, R0, RZ, 0x33, !PT ;  /* 0x00000000ff0a7212 */ /* 0x000fe200078e33ff */
[----:B------:R-:W3:Y:S01]  /*0ea0*/  LDC R25, c[0x0][0x610] ;  /* 0x00018400ff197b82 */ /* 0x000ee20000000800 */
[----:B------:R-:W-:Y:S05]  /*0eb0*/  @!P0 BRA `(.L_x_11) ;  /* 0x0000000000288947 */ /* 0x000fea0003800000 */
[----:B------:R-:W4:Y:S02]  /*0ec0*/  LDC R9, c[0x0][0x64c] ;  /* 0x00019300ff097b82 */ /* 0x000f240000000800 */
[----:B----4-:R-:W-:-:S05]  /*0ed0*/  IADD3 R9, P0, R14, R9, RZ ;  /* 0x000000090e097210 */ /* 0x010fca0007f1e0ff */
        /* <DEDUP_REMOVED lines=8> */
.L_x_11:
[----:B-1----:R-:W-:Y:S01]  /*0f60*/  SHF.R.U64 R4, R4, R18, R5 ;  /* 0x0000001204047219 */ /* 0x002fe20000001205 */
[----:B0-----:R-:W-:Y:S01]  /*0f70*/  VIADD R6, R15, 0xffffffff ;  /* 0xffffffff0f067836 */ /* 0x001fe20000000000 */
[----:B------:R-:W-:Y:S01]  /*0f80*/  SHF.L.U32 R0, R23, R12, RZ ;  /* 0x0000000c17007219 */ /* 0x000fe200000006ff */
[----:B------:R-:W-:Y:S01]  /*0f90*/  IMAD.MOV.U32 R18, RZ, RZ, R26 ;  /* 0x000000ffff127224 */ /* 0x000fe200078e001a */
[----:B------:R-:W-:Y:S01]  /*0fa0*/  LOP3.LUT R5, R27, R10, RZ, 0xc0, !PT ;  /* 0x0000000a1b057212 */ /* 0x000fe200078ec0ff */
[----:B------:R-:W-:Y:S01]  /*0fb0*/  IMAD.MOV R7, RZ, RZ, -R4 ;  /* 0x000000ffff077224 */ /* 0x000fe200078e0a04 */
[----:B------:R-:W-:Y:S02]  /*0fc0*/  SEL R3, R3, R28, !P1 ;  /* 0x0000001c03037207 */ /* 0x000fe40004800000 */
[----:B------:R-:W-:Y:S01]  /*0fd0*/  LOP3.LUT R6, R13, R6, RZ, 0xc0, !PT ;  /* 0x000000060d067212 */ /* 0x000fe200078ec0ff */
[----:B------:R-:W-:Y:S02]  /*0fe0*/  IMAD R4, R0, R4, R5 ;  /* 0x0000000400047224 */ /* 0x000fe400078e0205 */
[----:B--2---:R-:W-:-:S02]  /*0ff0*/  IMAD R0, R7, R24, R14 ;  /* 0x0000001807007224 */ /* 0x004fc400078e020e */
[----:B---3--:R-:W-:Y:S02]  /*1000*/  IMAD R3, R4, R25, R3 ;  /* 0x0000001904037224 */ /* 0x008fe400078e0203 */
[----:B------:R-:W-:Y:S02]  /*1010*/  IMAD R4, R0, R15, R6 ;  /* 0x0000000f00047224 */ /* 0x000fe400078e0206 */
[----:B------:R-:W-:-:S03]  /*1020*/  IMAD.MOV.U32 R5, RZ, RZ, 0x1 ;  /* 0x00000001ff057424 */ /* 0x000fc600078e00ff */
[----:B------:R-:W-:Y:S02]  /*1030*/  SEL R23, R4, R3, !P1 ;  /* 0x0000000304177207 */ /* 0x000fe40004800000 */
[----:B------:R-:W-:Y:S02]  /*1040*/  SEL R3, R3, R4, !P1 ;  /* 0x0000000403037207 */ /* 0x000fe40004800000 */
[----:B------:R-:W-:-:S03]  /*1050*/  PRMT R0, R5, 0x7610, R0 ;  /* 0x0000761005007816 */ /* 0x000fc60000000000 */
[----:B------:R0:W-:Y:S04]  /*1060*/  STL [R1], R3 ;  /* 0x0000000301007387 */ /* 0x0001e80000100800 */
.L_x_9:
[----:B------:R-:W-:-:S08]  /*1070*/  NOP ;  /* 0x0000000000007918 */ /* 0x000fd00000000000 */
[----:B------:R-:W1:Y:S02]  /*1080*/  USETMAXREG.TRY_ALLOC.CTAPOOL UP0, 0xe8 ;  /* 0x000000e8000079c8 */ /* 0x000e640008000600 */
[----:B-1----:R-:W-:-:S13]  /*1090*/  PLOP3.LUT P0, PT, PT, PT, UP0, 0x80, 0x0 ;  /* 0x000000000000781c */ /* 0x002fda0003f0f008 */
[----:B------:R-:W-:Y:S05]  /*10a0*/  @!P0 BRA `(.L_x_9) ;  /* 0xfffffffc00f08947 */ /* 0x000fea000383ffff */
[----:B------:R-:W-:Y:S01]  /*10b0*/  ULDC.64 UR4, c[0x0][0x598] ;  /* 0x0001660000047ab9 */ /* 0x000fe20000000a00 */
[----:B------:R-:W-:Y:S01]  /*10c0*/  ULDC.64 UR54, c[0x0][0x208] ;  /* 0x0000820000367ab9 */ /* 0x000fe20000000a00 */
[----:B------:R-:W-:-:S04]  /*10d0*/  ISETP.NE.U32.AND P0, PT, RZ, UR4, PT ;  /* 0x00000004ff007c0c */ /* 0x000fc8000bf05070 */
[----:B------:R-:W-:-:S13]  /*10e0*/  ISETP.NE.AND.EX P0, PT, RZ, UR5, PT, P0 ;  /* 0x00000005ff007c0c */ /* 0x000fda000bf05300 */
[----:B------:R-:W-:Y:S05]  /*10f0*/  @!P0 BRA `(.L_x_12) ;  /* 0x00000000001c8947 */ /* 0x000fea0003800000 */
[----:B------:R-:W1:Y:S02]  /*1100*/  LDC.64 R4, c[0x0][0x598] ;  /* 0x00016600ff047b82 */ /* 0x000e640000000a00 */
[----:B-1----:R-:W2:Y:S02]  /*1110*/  LDG.E.64 R4, desc[UR54][R4.64] ;  /* 0x0000003604047981 */ /* 0x002ea4000c1e1b00 */
[----:B--2---:R-:W-:-:S04]  /*1120*/  ISETP.NE.U32.AND P0, PT, R4, RZ, PT ;  /* 0x000000ff0400720c */ /* 0x004fc80003f05070 */
[----:B------:R-:W-:-:S13]  /*1130*/  ISETP.NE.AND.EX P0, PT, R5, RZ, PT, P0 ;  /* 0x000000ff0500720c */ /* 0x000fda0003f05300 */
[----:B------:R-:W-:Y:S05]  /*1140*/  @!P0 BRA `(.L_x_12) ;  /* 0x0000000000088947 */ /* 0x000fea0003800000 */
[----:B------:R1:W5:Y:S01]  /*1150*/  LD.E R201, desc[UR54][R4.64] ;  /* 0x0000003604c97980 */ /* 0x000362000c101900 */
[----:B------:R-:W-:Y:S05]  /*1160*/  BRA `(.L_x_13) ;  /* 0x0000000000247947 */ /* 0x000fea0003800000 */
.L_x_12:
[----:B------:R-:W-:Y:S02]  /*1170*/  ULDC.64 UR4, c[0x0][0x588] ;  /* 0x0001620000047ab9 */ /* 0x000fe40000000a00 */
[----:B------:R-:W-:-:S04]  /*1180*/  ISETP.NE.U32.AND P0, PT, RZ, UR4, PT ;  /* 0x00000004ff007c0c */ /* 0x000fc8000bf05070 */
[----:B------:R-:W-:-:S13]  /*1190*/  ISETP.NE.AND.EX P0, PT, RZ, UR5, PT, P0 ;  /* 0x00000005ff007c0c */ /* 0x000fda000bf05300 */
[----:B------:R-:W-:Y:S05]  /*11a0*/  @!P0 BRA `(.L_x_14) ;  /* 0x00000000000c8947 */ /* 0x000fea0003800000 */
[----:B------:R-:W1:Y:S02]  /*11b0*/  LDC.64 R4, c[0x0][0x588] ;  /* 0x00016200ff047b82 */ /* 0x000e640000000a00 */
[----:B-1----:R2:W5:Y:S01]  /*11c0*/  LDG.E R201, desc[UR54][R4.64] ;  /* 0x0000003604c97981 */ /* 0x002562000c1e1900 */
[----:B------:R-:W-:Y:S05]  /*11d0*/  BRA `(.L_x_13) ;  /* 0x0000000000087947 */ /* 0x000fea0003800000 */
.L_x_14:
[----:B------:R-:W-:Y:S02]  /*11e0*/  ULDC UR4, c[0x0][0x580] ;  /* 0x0001600000047ab9 */ /* 0x000fe40000000800 */
[----:B------:R-:W-:-:S07]  /*11f0*/  IMAD.U32 R201, RZ, RZ, UR4 ;  /* 0x00000004ffc97e24 */ /* 0x000fce000f8e00ff */
.L_x_13:
[----:B------:R-:W-:Y:S02]  /*1200*/  ULDC.64 UR4, c[0x0][0x5a0] ;  /* 0x0001680000047ab9 */ /* 0x000fe40000000a00 */
[----:B------:R-:W-:-:S04]  /*1210*/  ISETP.NE.U32.AND P0, PT, RZ, UR4, PT ;  /* 0x00000004ff007c0c */ /* 0x000fc8000bf05070 */
[----:B------:R-:W-:-:S13]  /*1220*/  ISETP.NE.AND.EX P0, PT, RZ, UR5, PT, P0 ;  /* 0x00000005ff007c0c */ /* 0x000fda000bf05300 */
[----:B------:R-:W-:Y:S05]  /*1230*/  @!P0 BRA `(.L_x_15) ;  /* 0x00000000001c8947 */ /* 0x000fea0003800000 */
[----:B-12---:R-:W1:Y:S02]  /*1240*/  LDC.64 R4, c[0x0][0x5a0] ;  /* 0x00016800ff047b82 */ /* 0x006e640000000a00 */
[----:B-1----:R-:W2:Y:S02]  /*1250*/  LDG.E.64 R4, desc[UR54][R4.64] ;  /* 0x0000003604047981 */ /* 0x002ea4000c1e1b00 */
[----:B--2---:R-:W-:-:S04]  /*1260*/  ISETP.NE.U32.AND P0, PT, R4, RZ, PT ;  /* 0x000000ff0400720c */ /* 0x004fc80003f05070 */
[----:B------:R-:W-:-:S13]  /*1270*/  ISETP.NE.AND.EX P0, PT, R5, RZ, PT, P0 ;  /* 0x000000ff0500720c */ /* 0x000fda0003f05300 */
[----:B------:R-:W-:Y:S05]  /*1280*/  @!P0 BRA `(.L_x_15) ;  /* 0x0000000000088947 */ /* 0x000fea0003800000 */
[----:B------:R1:W5:Y:S01]  /*1290*/  LD.E R200, desc[UR54][R4.64] ;  /* 0x0000003604c87980 */ /* 0x000362000c101900 */
[----:B------:R-:W-:Y:S05]  /*12a0*/  BRA `(.L_x_16) ;  /* 0x0000000000247947 */ /* 0x000fea0003800000 */
.L_x_15:
[----:B------:R-:W-:Y:S02]  /*12b0*/  ULDC.64 UR4, c[0x0][0x590] ;  /* 0x0001640000047ab9 */ /* 0x000fe40000000a00 */
[----:B------:R-:W-:-:S04]  /*12c0*/  ISETP.NE.U32.AND P0, PT, RZ, UR4, PT ;  /* 0x00000004ff007c0c */ /* 0x000fc8000bf05070 */
[----:B------:R-:W-:-:S13]  /*12d0*/  ISETP.NE.AND.EX P0, PT, RZ, UR5, PT, P0 ;  /* 0x00000005ff007c0c */ /* 0x000fda000bf05300 */
[----:B------:R-:W-:Y:S05]  /*12e0*/  @!P0 BRA `(.L_x_17) ;  /* 0x00000000000c8947 */ /* 0x000fea0003800000 */
[----:B-12---:R-:W1:Y:S02]  /*12f0*/  LDC.64 R4, c[0x0][0x590] ;  /* 0x00016400ff047b82 */ /* 0x006e640000000a00 */
[----:B-1----:R2:W5:Y:S01]  /*1300*/  LDG.E R200, desc[UR54][R4.64] ;  /* 0x0000003604c87981 */ /* 0x002562000c1e1900 */
[----:B------:R-:W-:Y:S05]  /*1310*/  BRA `(.L_x_16) ;  /* 0x0000000000087947 */ /* 0x000fea0003800000 */
.L_x_17:
[----:B------:R-:W-:Y:S02]  /*1320*/  ULDC UR4, c[0x0][0x584] ;  /* 0x0001610000047ab9 */ /* 0x000fe40000000800 */
[----:B------:R-:W-:-:S07]  /*1330*/  IMAD.U32 R200, RZ, RZ, UR4 ;  /* 0x00000004ffc87e24 */ /* 0x000fce000f8e00ff */
.L_x_16:
[----:B------:R-:W-:-:S13]  /*1340*/  LOP3.LUT P0, RZ, R0, 0xff, RZ, 0xc0, !PT ;  /* 0x000000ff00ff7812 */ /* 0x000fda000780c0ff */
[----:B------:R-:W-:Y:S05]  /*1350*/  @!P0 EXIT ;  /* 0x000000000000894d */ /* 0x000fea0003800000 */
[----:B------:R-:W-:Y:S01]  /*1360*/  ULDC UR4, c[0x0][0x28c] ;  /* 0x0000a30000047ab9 */ /* 0x000fe20000000800 */
[----:B------:R-:W-:Y:S01]  /*1370*/  LOP3.LUT R220, R17, 0x1, RZ, 0xfc, !PT ;  /* 0x0000000111dc7812 */ /* 0x000fe200078efcff */
[----:B------:R-:W-:Y:S01]  /*1380*/  UIADD3 UR4, UR4, 0xf, URZ ;  /* 0x0000000f04047890 */ /* 0x000fe2000fffe03f */
[----:B------:R-:W-:Y:S01]  /*1390*/  UMOV UR36, URZ ;  /* 0x0000003f00247c82 */ /* 0x000fe20008000000 */
[----:B------:R-:W-:Y:S02]  /*13a0*/  UMOV UR37, URZ ;  /* 0x0000003f00257c82 */ /* 0x000fe40008000000 */
[----:B------:R-:W-:-:S04]  /*13b0*/  USHF.R.S32.HI UR5, URZ, 0x1f, UR4 ;  /* 0x0000001f3f057899 */ /* 0x000fc80008011404 */
[----:B------:R-:W-:-:S04]  /*13c0*/  ULEA.HI UR5, UR5, UR4, URZ, 0x4 ;  /* 0x0000000405057291 */ /* 0x000fc8000f8f203f */
[----:B------:R-:W-:-:S12]  /*13d0*/  USHF.R.S32.HI UR39, URZ, 0x4, UR5 ;  /* 0x000000043f277899 */ /* 0x000fd80008011405 */
.L_x_385:
[----:B---3--:R-:W3:Y:S01]  /*13e0*/  S2R R0, SR_TID.X ;  /* 0x0000000000007919 */ /* 0x008ee20000002100 */
[----:B----4-:R-:W4:Y:S01]  /*13f0*/  S2UR UR6, SR_CgaCtaId ;  /* 0x00000000000679c3 */ /* 0x010f220000008800 */
[----:B------:R-:W-:Y:S02]  /*1400*/  UMOV UR38, 0x400 ;  /* 0x0000040000267882 */ /* 0x000fe40000000000 */
[----:B----4-:R-:W-:Y:S01]  /*1410*/  ULEA UR38, UR6, UR38, 0x18 ;  /* 0x0000002606267291 */ /* 0x010fe2000f8ec03f */
[----:B---3--:R-:W-:-:S04]  /*1420*/  LOP3.LUT R0, R0, 0x80, RZ, 0xc0, !PT ;  /* 0x0000008000007812 */ /* 0x008fc800078ec0ff */
[----:B------:R-:W-:-:S06]  /*1430*/  SHF.R.U32.HI R0, RZ, 0x7, R0 ;  /* 0x00000007ff007819 */ /* 0x000fcc0000011600 */
[----:B------:R-:W3:Y:S02]  /*1440*/  SHFL.IDX PT, R0, R0, RZ, 0x1f ;  /* 0x00001fff00007589 */ /* 0x000ee400000e0000 */
[----:B---3--:R-:W-:-:S13]  /*1450*/  R2UR UR4, R0 ;  /* 0x00000000000472ca */ /* 0x008fda00000e0000 */
[----:B------:R-:W-:-:S04]  /*1460*/  ULEA.HI UR5, UR4, UR4, URZ, 0x1 ;  /* 0x0000000404057291 */ /* 0x000fc8000f8f083f */
[----:B------:R-:W-:-:S04]  /*1470*/  ULOP3.LUT UR5, UR5, 0x1ffffe, URZ, 0xc0, !UPT ;  /* 0x001ffffe05057892 */ /* 0x000fc8000f8ec03f */
[----:B------:R-:W-:-:S03]  /*1480*/  UIADD3 UR5, UR4, -UR5, URZ ;  /* 0x8000000504057290 */ /* 0x000fc6000fffe03f */
[----:B------:R-:W-:Y:S01]  /*1490*/  ULDC UR4, c[0x0][0x28c] ;  /* 0x0000a30000047ab9 */ /* 0x000fe20000000800 */
[----:B------:R-:W-:Y:S01]  /*14a0*/  ULEA UR5, UR5, UR38, 0xb ;  /* 0x0000002605057291 */ /* 0x000fe2000f8e583f */
[----:B------:R-:W-:-:S03]  /*14b0*/  ISETP.LT.AND P0, PT, RZ, UR4, PT ;  /* 0x00000004ff007c0c */ /* 0x000fc6000bf01270 */
[----:B------:R-:W-:-:S04]  /*14c0*/  UIADD3 UR5, UR5, 0x200, URZ ;  /* 0x0000020005057890 */ /* 0x000fc8000fffe03f */
[----:B------:R-:W-:-:S04]  /*14d0*/  USHF.R.U32.HI UR5, URZ, 0x4, UR5 ;  /* 0x000000043f057899 */ /* 0x000fc80008011605 */
[----:B------:R-:W-:Y:S02]  /*14e0*/  ULOP3.LUT UR52, UR5, 0x3fff, URZ, 0xc0, !UPT ;  /* 0x00003fff05347892 */ /* 0x000fe4000f8ec03f */
[----:B-12--5:R-:W-:Y:S10]  /*14f0*/  @P0 BRA `(.L_x_18) ;  /* 0x0000000000400947 */ /* 0x026ff40003800000 */
[----:B------:R-:W-:Y:S01]  /*1500*/  MOV R0, 0x0 ;  /* 0x0000000000007802 */ /* 0x000fe20000000f00 */
[----:B------:R-:W-:Y:S01]  /*1510*/  ULDC.64 UR4, c[0x4][0x68] ;  /* 0x01001a0000047ab9 */ /* 0x000fe20000000a00 */
[----:B------:R-:W-:Y:S01]  /*1520*/  ULDC.64 UR6, c[0x4][0x8] ;  /* 0x0100020000067ab9 */ /* 0x000fe20000000a00 */
[----:B-12---:R-:W-:Y:S01]  /*1530*/  IMAD.U32 R4, RZ, RZ, UR4 ;  /* 0x00000004ff047e24 */ /* 0x006fe2000f8e00ff */
[----:B------:R1:W2:Y:S01]  /*1540*/  LDC.64 R14, c[0x4][R0] ;  /* 0x01000000000e7b82 */ /* 0x0002a20000000a00 */
[----:B------:R-:W-:Y:S01]  /*1550*/  IMAD.U32 R5, RZ, RZ, UR5 ;  /* 0x00000005ff057e24 */ /* 0x000fe2000f8e00ff */
[----:B------:R-:W-:Y:S01]  /*1560*/  ULDC.64 UR4, c[0x4][0x70] ;  /* 0x01001c0000047ab9 */ /* 0x000fe20000000a00 */
[----:B------:R-:W-:Y:S02]  /*1570*/  IMAD.U32 R10, RZ, RZ, UR6 ;  /* 0x00000006ff0a7e24 */ /* 0x000fe4000f8e00ff */
[----:B------:R-:W-:Y:S02]  /*1580*/  IMAD.U32 R6, RZ, RZ, UR4 ;  /* 0x00000004ff067e24 */ /* 0x000fe4000f8e00ff */
[----:B------:R-:W-:-:S02]  /*1590*/  IMAD.U32 R7, RZ, RZ, UR5 ;  /* 0x00000005ff077e24 */ /* 0x000fc4000f8e00ff */
[----:B------:R-:W-:Y:S02]  /*15a0*/  IMAD.U32 R11, RZ, RZ, UR7 ;  /* 0x00000007ff0b7e24 */ /* 0x000fe4000f8e00ff */
[----:B------:R-:W-:Y:S02]  /*15b0*/  IMAD.MOV.U32 R8, RZ, RZ, 0x1e1 ;  /* 0x000001e1ff087424 */ /* 0x000fe400078e00ff */
[----:B------:R-:W-:Y:S02]  /*15c0*/  IMAD.MOV.U32 R12, RZ, RZ, 0x1 ;  /* 0x00000001ff0c7424 */ /* 0x000fe400078e00ff */
[----:B-1----:R-:W-:-:S07]  /*15d0*/  IMAD.MOV.U32 R13, RZ, RZ, RZ ;  /* 0x000000ffff0d7224 */ /* 0x002fce00078e00ff */
[----:B------:R-:W-:-:S07]  /*15e0*/  LEPC R20, `(.L_x_18) ;  /* 0x000000001014794e */ /* 0x000fce0000000000 */
[----:B0-2--5:R-:W-:Y:S05]  /*15f0*/  CALL.ABS.NOINC R14 ;  /* 0x000000000e007343 */ /* 0x025fea0003c00000 */
.L_x_18:
[----:B------:R-:W-:-:S13]  /*1600*/  ISETP.NE.AND P0, PT, R220, 0x3, PT ;  /* 0x00000003dc00780c */ /* 0x000fda0003f05270 */
[----:B------:R-:W-:Y:S05]  /*1610*/  @!P0 BRA `(.L_x_19) ;  /* 0x0000000000048947 */ /* 0x000fea0003800000 */
[----:B------:R-:W-:Y:S01]  /*1620*/  BPT.TRAP 0x1 ;  /* 0x000000040000795c */ /* 0x000fe20000300000 */
.L_x_19:
[----:B0-----:R-:W-:Y:S02]  /*1630*/  IMAD.U32 R3, RZ, RZ, UR37 ;  /* 0x00000025ff037e24 */ /* 0x001fe4000f8e00ff */
[----:B------:R-:W-:-:S03]  /*1640*/  IMAD.U32 R0, RZ, RZ, UR36 ;  /* 0x00000024ff007e24 */ /* 0x000fc6000f8e00ff */
[----:B------:R-:W-:Y:S02]  /*1650*/  LEA R3, R3, UR38, 0x3 ;  /* 0x0000002603037c11 */ /* 0x000fe4000f8e18ff */
[----:B------:R-:W-:-:S04]  /*1660*/  SHF.L.U32 R0, R0, 0x1f, RZ ;  /* 0x0000001f00007819 */ /* 0x000fc800000006ff */
[----:B------:R0:W3:Y:S01]  /*1670*/  SYNCS.PHASECHK.TRANS64.TRYWAIT P1, [R3+URZ], R0 ;  /* 0x00000000030075a7 */ /* 0x0000e2000802017f */
[----:B------:R-:W-:Y:S05]  /*1680*/  @!P0 BRA `(.L_x_20) ;  /* 0x0000000000048947 */ /* 0x000fea0003800000 */
[----:B------:R-:W-:Y:S01]  /*1690*/  BPT.TRAP 0x1 ;  /* 0x000000040000795c */ /* 0x000fe20000300000 */
.L_x_20:
[----:B---3--:R-:W-:Y:S05]  /*16a0*/  @P1 BRA `(.L_x_21) ;  /* 0x0000000000081947 */ /* 0x008fea0003800000 */
[----:B------:R-:W3:Y:S02]  /*16b0*/  SYNCS.PHASECHK.TRANS64.TRYWAIT P1, [R3+URZ], R0 ;  /* 0x00000000030075a7 */ /* 0x000ee4000802017f */
[----:B---3--:R-:W-:Y:S05]  /*16c0*/  @!P1 BRA `(.L_x_22) ;  /* 0x000000e000809947 */ /* 0x008fea0003800000 */
.L_x_21:
[----:B------:R-:W-:-:S04]  /*16d0*/  UISETP.LT.AND UP0, UPT, UR39, 0x1, UPT ;  /* 0x000000012700788c */ /* 0x000fc8000bf01270 */
[----:B------:R-:W-:-:S06]  /*16e0*/  USEL UR4, UR39, 0x1, UP0 ;  /* 0x0000000127047887 */ /* 0x000fcc0008000000 */
[----:B0--3--:R-:W-:Y:S01]  /*16f0*/  IMAD.U32 R0, RZ, RZ, UR4 ;  /* 0x00000004ff007e24 */ /* 0x009fe2000f8e00ff */
[----:B------:R-:W-:Y:S05]  /*1700*/  WARPSYNC.ALL ;  /* 0x0000000000007948 */ /* 0x000fea0003800000 */
[----:B------:R-:W-:-:S04]  /*1710*/  IADD3 R0, -R0, UR39, RZ ;  /* 0x0000002700007c10 */ /* 0x000fc8000fffe1ff */
[----:B------:R-:W-:Y:S01]  /*1720*/  ISETP.GE.AND P1, PT, R0, 0x1, PT ;  /* 0x000000010000780c */ /* 0x000fe20003f26270 */
[----:B------:R-:W-:Y:S01]  /*1730*/  UIADD3 UR4, UR38, 0x20200, URZ ;  /* 0x0002020026047890 */ /* 0x000fe2000fffe03f */
[----:B------:R-:W-:Y:S01]  /*1740*/  WARPGROUP.ARRIVE ;  /* 0x00000000000079c5 */ /* 0x000fe20000000000 */
[----:B------:R-:W-:Y:S02]  /*1750*/  ULOP3.LUT UR52, UR52, 0x10000, URZ, 0xfc, !UPT ;  /* 0x0001000034347892 */ /* 0x000fe4000f8efc3f */
[----:B------:R-:W-:Y:S02]  /*1760*/  USHF.R.U32.HI UR4, URZ, 0x4, UR4 ;  /* 0x000000043f047899 */ /* 0x000fe40008011604 */
[----:B------:R-:W-:Y:S02]  /*1770*/  ULEA UR44, UR37, UR52, 0x9 ;  /* 0x00000034252c7291 */ /* 0x000fe4000f8e483f */
[----:B------:R-:W-:Y:S01]  /*1780*/  ULOP3.LUT UR53, UR4, 0x3fff, URZ, 0xc0, !UPT ;  /* 0x00003fff04357892 */ /* 0x000fe2000f8ec03f */
[----:B------:R-:W-:Y:S01]  /*1790*/  UMOV UR5, 0xc0000010 ;  /* 0xc000001000057882 */ /* 0x000fe20000000000 */
[----:B------:R-:W-:-:S02]  /*17a0*/  UMOV UR7, 0xc0000010 ;  /* 0xc000001000077882 */ /* 0x000fc40000000000 */
[----:B------:R-:W-:Y:S01]  /*17b0*/  ULOP3.LUT UR53, UR53, 0x10000, URZ, 0xfc, !UPT ;  /* 0x0001000035357892 */ /* 0x000fe2000f8efc3f */
[----:B------:R-:W-:Y:S01]  /*17c0*/  UMOV UR4, UR44 ;  /* 0x0000002c00047c82 */ /* 0x000fe20008000000 */
[----:B------:R-:W-:Y:S02]  /*17d0*/  UMOV UR9, UR5 ;  /* 0x0000000500097c82 */ /* 0x000fe40008000000 */
[----:B------:R-:W-:Y:S01]  /*17e0*/  UIMAD UR6, UR37, 0x160, UR53 ;  /* 0x00000160250678a4 */ /* 0x000fe2000f8e0235 */
[----:B------:R-:W-:Y:S01]  /*17f0*/  UMOV UR8, UR4 ;  /* 0x0000000400087c82 */ /* 0x000fe20008000000 */
[----:B------:R-:W-:Y:S02]  /*1800*/  UMOV UR11, 0xc0000010 ;  /* 0xc0000010000b7882 */ /* 0x000fe40000000000 */
[----:B------:R-:W-:Y:S02]  /*1810*/  UIADD3 UR10, UR6, 0x20, URZ ;  /* 0x00000020060a7890 */ /* 0x000fe4000fffe03f */
[----:B------:R-:W-:Y:S01]  /*1820*/  UIADD3 UR14, UR6, 0x40, URZ ;  /* 0x00000040060e7890 */ /* 0x000fe2000fffe03f */
[----:B------:R-:W-:-:S02]  /*1830*/  UMOV UR12, UR4 ;  /* 0x00000004000c7c82 */ /* 0x000fc40008000000 */
[----:B------:R-:W-:Y:S01]  /*1840*/  HGMMA.64x16x16.F32.BF16 R192, gdesc[UR4], RZ, !UPT, gsb0 ;  /* 0x0020000004c079f0 */ /* 0x000fe2000c0018ff */
[----:B------:R-:W-:Y:S01]  /*1850*/  UMOV UR13, UR5 ;  /* 0x00000005000d7c82 */ /* 0x000fe20008000000 */
[----:B------:R-:W-:Y:S01]  /*1860*/  UMOV UR15, 0xc0000010 ;  /* 0xc0000010000f7882 */ /* 0x000fe20000000000 */
[----:B------:R-:W-:Y:S01]  /*1870*/  UIADD3 UR18, UR6, 0x60, URZ ;  /* 0x0000006006127890 */ /* 0x000fe2000fffe03f */
[----:B------:R-:W-:Y:S01]  /*1880*/  UMOV UR16, UR4 ;  /* 0x0000000400107c82 */ /* 0x000fe20008000000 */
        /* <DEDUP_REMOVED lines=24> */
[----:B------:R-:W-:Y:S01]  /*1a10*/  UMOV UR47, 0xc0000010 ;  /* 0xc0000010002f7882 */ /* 0x000fe20000000000 */
[----:B------:R-:W-:Y:S01]  /*1a20*/  UIADD3 UR50, UR6, 0x140, URZ ;  /* 0x0000014006327890 */ /* 0x000fe2000fffe03f */
[----:B------:R-:W-:Y:S01]  /*1a30*/  UMOV UR48, UR4 ;  /* 0x0000000400307c82 */ /* 0x000fe20008000000 */
[----:B------:R-:W-:Y:S01]  /*1a40*/  UMOV UR49, UR5 ;  /* 0x0000000500317c82 */ /* 0x000fe20008000000 */
[----:B------:R-:W-:Y:S01]  /*1a50*/  UMOV UR51, 0xc0000010 ;  /* 0xc000001000337882 */ /* 0x000fe20000000000 */
[----:B------:R-:W-:-:S02]  /*1a60*/  WARPGROUP.DEPBAR.LE gsb0, 0x0 ;  /* 0x00008000000079c5 */ /* 0x000fc40000010000 */
[----:B------:R-:W-:-:S06]  /*1a70*/  WARPGROUP.ARRIVE ;  /* 0x00000000000079c5 */ /* 0x000fcc0000000000 */
[----:B------:R-:W-:Y:S01]  /*1a80*/  HGMMA.64x16x16.F32.BF16 R176, gdesc[UR8], RZ, !UPT, gsb0 ;  /* 0x0020000008b079f0 */ /* 0x000fe2000c0018ff */
[----:B------:R-:W-:-:S03]  /*1a90*/  UIADD3 UR8, UR44, 0x100, URZ ;  /* 0x000001002c087890 */ /* 0x000fc6000fffe03f */
[----:B------:R-:W-:Y:S01]  /*1aa0*/  UMOV UR44, UR4 ;  /* 0x00000004002c7c82 */ /* 0x000fe20008000000 */
[----:B------:R-:W-:Y:S02]  /*1ab0*/  WARPGROUP.DEPBAR.LE gsb0, 0x0 ;  /* 0x00008000000079c5 */ /* 0x000fe40000010000 */
[----:B------:R-:W-:-:S06]  /*1ac0*/  WARPGROUP.ARRIVE ;  /* 0x00000000000079c5 */ /* 0x000fcc0000000000 */
[----:B------:R-:W-:Y:S03]  /*1ad0*/  HGMMA.64x16x16.F32.BF16 R160, gdesc[UR12], RZ, !UPT, gsb0 ;  /* 0x002000000ca079f0 */ /* 0x000fe6000c0018ff */
        /* <DEDUP_REMOVED lines=23> */
[----:B------:R-:W-:Y:S01]  /*1c50*/  HGMMA.64x16x16.F32.BF16 R32, gdesc[UR48], RZ, !UPT, gsb0 ;  /* 0x00200000302079f0 */ /* 0x000fe2000c0018ff */
[----:B------:R-:W-:Y:S01]  /*1c60*/  UMOV UR48, UR8 ;  /* 0x0000000800307c82 */ /* 0x000fe20008000000 */
[----:B------:R-:W-:Y:S01]  /*1c70*/  UMOV UR49, 0xc0000010 ;  /* 0xc000001000317882 */ /* 0x000fe20000000000 */
[----:B------:R-:W-:Y:S01]  /*1c80*/  UMOV UR44, UR48 ;  /* 0x00000030002c7c82 */ /* 0x000fe20008000000 */
        /* <DEDUP_REMOVED lines=19> */
[----:B------:R-:W-:-:S02]  /*1dc0*/  WARPGROUP.DEPBAR.LE gsb0, 0x0 ;  /* 0x00008000000079c5 */ /* 0x000fc40000010000 */
        /* <DEDUP_REMOVED lines=33> */
[----:B------:R-:W-:Y:S05]  /*1fe0*/  @!P1 BRA `(.L_x_23) ;  /* 0x0000000800b09947 */ /* 0x000fea0003800000 */
[----:B------:R-:W-:Y:S01]  /*1ff0*/  UIADD3 UR56, UR37, 0x1, URZ ;  /* 0x0000000125387890 */ /* 0x000fe2000fffe03f */
[----:B------:R-:W-:Y:S02]  /*2000*/  IMAD.MOV.U32 R3, RZ, RZ, R0 ;  /* 0x000000ffff037224 */ /* 0x000fe400078e0000 */
[----:B-12---:R-:W-:Y:S01]  /*2010*/  IMAD.U32 R4, RZ, RZ, UR37 ;  /* 0x00000025ff047e24 */ /* 0x006fe2000f8e00ff */
[----:B------:R-:W-:-:S04]  /*2020*/  UISETP.NE.AND UP0, UPT, UR56, 0x10, UPT ;  /* 0x000000103800788c */ /* 0x000fc8000bf05270 */
[----:B------:R-:W-:Y:S02]  /*2030*/  USEL UR4, URZ, 0x1, UP0 ;  /* 0x000000013f047887 */ /* 0x000fe40008000000 */
[----:B------:R-:W-:Y:S02]  /*2040*/  USEL UR56, UR56, URZ, UP0 ;  /* 0x0000003f38387287 */ /* 0x000fe40008000000 */
[----:B------:R-:W-:-:S06]  /*2050*/  ULOP3.LUT UR4, UR36, UR4, URZ, 0x3c, !UPT ;  /* 0x0000000424047292 */ /* 0x000fcc000f8e3c3f */
[----:B------:R-:W-:-:S07]  /*2060*/  IMAD.U32 R7, RZ, RZ, UR4 ;  /* 0x00000004ff077e24 */ /* 0x000fce000f8e00ff */
.L_x_30:
[----:B------:R-:W-:Y:S05]  /*2070*/  @!P0 BRA `(.L_x_24) ;  /* 0x0000000000048947 */ /* 0x000fea0003800000 */
[----:B------:R-:W-:Y:S01]  /*2080*/  BPT.TRAP 0x1 ;  /* 0x000000040000795c */ /* 0x000fe20000300000 */
.L_x_24:
[----:B------:R-:W-:Y:S01]  /*2090*/  ULEA UR4, UR56, UR38, 0x3 ;  /* 0x0000002638047291 */ /* 0x000fe2000f8e183f */
[----:B------:R-:W-:-:S08]  /*20a0*/  SHF.L.U32 R5, R7, 0x1f, RZ ;  /* 0x0000001f07057819 */ /* 0x000fd000000006ff */
[----:B------:R0:W1:Y:S01]  /*20b0*/  SYNCS.PHASECHK.TRANS64.TRYWAIT P1, [UR4], R5 ;  /* 0x00000005ff0075a7 */ /* 0x0000620008020144 */
[----:B------:R-:W-:Y:S05]  /*20c0*/  @!P0 BRA `(.L_x_25) ;  /* 0x0000000000048947 */ /* 0x000fea0003800000 */
[----:B------:R-:W-:Y:S01]  /*20d0*/  BPT.TRAP 0x1 ;  /* 0x000000040000795c */ /* 0x000fe20000300000 */
.L_x_25:
[----:B-1----:R-:W-:Y:S05]  /*20e0*/  @P1 BRA `(.L_x_26) ;  /* 0x0000000000081947 */ /* 0x002fea0003800000 */
[----:B------:R-:W1:Y:S02]  /*20f0*/  SYNCS.PHASECHK.TRANS64.TRYWAIT P1, [UR4], R5 ;  /* 0x00000005ff0075a7 */ /* 0x000e640008020144 */
[----:B-1----:R-:W-:Y:S05]  /*2100*/  @!P1 BRA `(.L_x_27) ;  /* 0x000000d800049947 */ /* 0x002fea0003800000 */
.L_x_26:
[----:B------:R-:W-:Y:S01]  /*2110*/  ULEA UR4, UR56, UR52, 0x9 ;  /* 0x0000003438047291 */ /* 0x000fe2000f8e483f */
[----:B------:R-:W-:Y:S01]  /*2120*/  WARPGROUP.ARRIVE ;  /* 0x00000000000079c5 */ /* 0x000fe20000000000 */
[----:B------:R-:W-:Y:S01]  /*2130*/  UIMAD UR6, UR56, 0x160, UR53 ;  /* 0x00000160380678a4 */ /* 0x000fe2000f8e0235 */
[----:B------:R-:W-:Y:S01]  /*2140*/  UMOV UR5, 0xc0000010 ;  /* 0xc000001000057882 */ /* 0x000fe20000000000 */
[----:B------:R-:W-:Y:S02]  /*2150*/  UMOV UR7, 0xc0000010 ;  /* 0xc000001000077882 */ /* 0x000fe40000000000 */
[----:B------:R-:W-:Y:S01]  /*2160*/  UIADD3 UR10, UR6, 0x20, URZ ;  /* 0x00000020060a7890 */ /* 0x000fe2000fffe03f */
[----:B------:R-:W-:Y:S01]  /*2170*/  UMOV UR8, UR4 ;  /* 0x0000000400087c82 */ /* 0x000fe20008000000 */
[----:B------:R-:W-:Y:S01]  /*2180*/  UMOV UR9, UR5 ;  /* 0x0000000500097c82 */ /* 0x000fe20008000000 */
[----:B------:R-:W-:Y:S02]  /*2190*/  UMOV UR11, 0xc0000010 ;  /* 0xc0000010000b7882 */ /* 0x000fe40000000000 */
[----:B------:R-:W-:Y:S01]  /*21a0*/  HGMMA.64x16x16.F32.BF16 R192, gdesc[UR4], R192, gsb0 ;  /* 0x0020000004c079f0 */ /* 0x000fe200080018c0 */
        /* <DEDUP_REMOVED lines=38> */
[----:B------:R-:W-:Y:S01]  /*2410*/  HGMMA.64x16x16.F32.BF16 R176, gdesc[UR8], R176, gsb0 ;  /* 0x0020000008b079f0 */ /* 0x000fe200080018b0 */
[----:B------:R-:W-:Y:S02]  /*2420*/  UIADD3 UR8, UR4, 0x100, URZ ;  /* 0x0000010004087890 */ /* 0x000fe4000fffe03f */
[----:B------:R-:W-:Y:S02]  /*2430*/  WARPGROUP.DEPBAR.LE gsb0, 0x0 ;  /* 0x00008000000079c5 */ /* 0x000fe40000010000 */
[----:B------:R-:W-:-:S06]  /*2440*/  WARPGROUP.ARRIVE ;  /* 0x00000000000079c5 */ /* 0x000fcc0000000000 */
[----:B------:R-:W-:Y:S03]  /*2450*/  HGMMA.64x16x16.F32.BF16 R160, gdesc[UR12], R160, gsb0 ;  /* 0x002000000ca079f0 */ /* 0x000fe600080018a0 */
        /* <DEDUP_REMOVED lines=23> */
[----:B------:R-:W-:Y:S01]  /*25d0*/  HGMMA.64x16x16.F32.BF16 R32, gdesc[UR48], R32, gsb0 ;  /* 0x00200000302079f0 */ /* 0x000fe20008001820 */
        /* <DEDUP_REMOVED lines=56> */
[----:B------:R-:W-:Y:S05]  /*2960*/  @!P0 BRA `(.L_x_28) ;  /* 0x0000000000048947 */ /* 0x000fea0003800000 */
[----:B------:R-:W-:Y:S01]  /*2970*/  BPT.TRAP 0x1 ;  /* 0x000000040000795c */ /* 0x000fe20000300000 */
.L_x_28:
[----:B------:R-:W-:-:S13]  /*2980*/  ISETP.NE.AND P1, PT, R2, RZ, PT ;  /* 0x000000ff0200720c */ /* 0x000fda0003f25270 */
[----:B01----:R-:W-:-:S05]  /*2990*/  @P1 LEA R5, R4, UR38, 0x3 ;  /* 0x0000002604051c11 */ /* 0x003fca000f8e18ff */
[----:B------:R-:W-:-:S05]  /*29a0*/  @P1 VIADD R5, R5, 0x80 ;  /* 0x0000008005051836 */ /* 0x000fca0000000000 */
[----:B------:R-:W-:-:S04]  /*29b0*/  @P1 PRMT R5, R16, 0x654, R5 ;  /* 0x0000065410051816 */ /* 0x000fc80000000005 */
[----:B------:R0:W-:Y:S01]  /*29c0*/  @P1 SYNCS.ARRIVE.TRANS64.RED.A1T0 RZ, [R5+URZ], RZ ;  /* 0x000000ff05ff19a7 */ /* 0x0001e2000810043f */
[----:B------:R-:W-:-:S13]  /*29d0*/  ISETP.GT.U32.AND P1, PT, R17, 0x1, PT ;  /* 0x000000011100780c */ /* 0x000fda0003f24070 */
[----:B0-----:R-:W-:Y:S05]  /*29e0*/  @P1 BRA `(.L_x_29) ;  /* 0x0000000000041947 */ /* 0x001fea0003800000 */
[----:B------:R-:W-:Y:S01]  /*29f0*/  BPT.TRAP 0x1 ;  /* 0x000000040000795c */ /* 0x000fe20000300000 */
.L_x_29:
[----:B------:R-:W-:Y:S01]  /*2a00*/  UIADD3 UR56, UR56, 0x1, URZ ;  /* 0x0000000138387890 */ /* 0x000fe2000fffe03f */
[C---:B------:R-:W-:Y:S01]  /*2a10*/  ISETP.GT.AND P2, PT, R3.reuse, 0x1, PT ;  /* 0x000000010300780c */ /* 0x040fe20003f44270 */
[----:B------:R-:W-:Y:S02]  /*2a20*/  VIADD R4, R4, 0x1 ;  /* 0x0000000104047836 */ /* 0x000fe40000000000 */
[----:B------:R-:W-:Y:S01]  /*2a30*/  UISETP.NE.AND UP0, UPT, UR56, 0x10, UPT ;  /* 0x000000103800788c */ /* 0x000fe2000bf05270 */
[----:B------:R-:W-:Y:S02]  /*2a40*/  VIADD R3, R3, 0xffffffff ;  /* 0xffffffff03037836 */ /* 0x000fe40000000000 */
[C---:B------:R-:W-:Y:S01]  /*2a50*/  ISETP.NE.AND P1, PT, R4.reuse, 0x10, PT ;  /* 0x000000100400780c */ /* 0x040fe20003f25270 */
[----:B------:R-:W-:Y:S02]  /*2a60*/  USEL UR4, URZ, 0x1, UP0 ;  /* 0x000000013f047887 */ /* 0x000fe40008000000 */
[----:B------:R-:W-:Y:S01]  /*2a70*/  USEL UR56, UR56, URZ, UP0 ;  /* 0x0000003f38387287 */ /* 0x000fe20008000000 */
[----:B------:R-:W-:-:S03]  /*2a80*/  SEL R4, R4, RZ, P1 ;  /* 0x000000ff04047207 */ /* 0x000fc60000800000 */
[----:B------:R-:W-:Y:S01]  /*2a90*/  LOP3.LUT R7, R7, UR4, RZ, 0x3c, !PT ;  /* 0x0000000407077c12 */ /* 0x000fe2000f8e3cff */
[----:B------:R-:W-:Y:S07]  /*2aa0*/  @P2 BRA `(.L_x_30) ;  /* 0xfffffff400702947 */ /* 0x000fee000383ffff */
.L_x_23:
[----:B------:R-:W0:Y:S02]  /*2ab0*/  LDC R3, c[0x0][0x28c] ;  /* 0x0000a300ff037b82 */ /* 0x000e240000000800 */
[----:B0-----:R-:W-:-:S13]  /*2ac0*/  ISETP.GE.AND P1, PT, R3, 0x1, PT ;  /* 0x000000010300780c */ /* 0x001fda0003f26270 */
[----:B------:R-:W-:Y:S05]  /*2ad0*/  @!P1 BRA `(.L_x_31) ;  /* 0x0000000000349947 */ /* 0x000fea0003800000 */
[----:B------:R-:W-:Y:S05]  /*2ae0*/  @!P0 BRA `(.L_x_32) ;  /* 0x0000000000048947 */ /* 0x000fea0003800000 */
[----:B------:R-:W-:Y:S01]  /*2af0*/  BPT.TRAP 0x1 ;  /* 0x000000040000795c */ /* 0x000fe20000300000 */
.L_x_32:
[----:B------:R-:W-:Y:S01]  /*2b00*/  ISETP.NE.AND P0, PT, R2, RZ, PT ;  /* 0x000000ff0200720c */ /* 0x000fe20003f05270 */
[----:B------:R-:W-:-:S12]  /*2b10*/  IMAD.U32 R3, RZ, RZ, UR38 ;  /* 0x00000026ff037e24 */ /* 0x000fd8000f8e00ff */
[----:B------:R-:W-:-:S04]  /*2b20*/  @P0 VIADD R0, R0, UR37 ;  /* 0x0000002500000c36 */ /* 0x000fc80008000000 */
[----:B------:R-:W-:-:S05]  /*2b30*/  @P0 IMAD.SHL.U32 R0, R0, 0x8, RZ ;  /* 0x0000000800000824 */ /* 0x000fca00078e00ff */
[----:B------:R-:W-:-:S04]  /*2b40*/  @P0 LOP3.LUT R0, R0, 0x78, RZ, 0xc0, !PT ;  /* 0x0000007800000812 */ /* 0x000fc800078ec0ff */
[----:B------:R-:W-:-:S04]  /*2b50*/  @P0 IADD3 R3, R3, 0x80, R0 ;  /* 0x0000008003030810 */ /* 0x000fc80007ffe000 */
[----:B------:R-:W-:-:S04]  /*2b60*/  @P0 PRMT R3, R16, 0x654, R3 ;  /* 0x0000065410030816 */ /* 0x000fc80000000003 */
[----:B------:R0:W-:Y:S01]  /*2b70*/  @P0 SYNCS.ARRIVE.TRANS64.RED.A1T0 RZ, [R3+URZ], RZ ;  /* 0x000000ff03ff09a7 */ /* 0x0001e2000810043f */
[----:B------:R-:W-:-:S13]  /*2b80*/  ISETP.GT.U32.AND P0, PT, R17, 0x1, PT ;  /* 0x000000011100780c */ /* 0x000fda0003f04070 */
[----:B0-----:R-:W-:Y:S05]  /*2b90*/  @P0 BRA `(.L_x_31) ;  /* 0x0000000000040947 */ /* 0x001fea0003800000 */
[----:B------:R-:W-:Y:S01]  /*2ba0*/  BPT.TRAP 0x1 ;  /* 0x000000040000795c */ /* 0x000fe20000300000 */
.L_x_31:
[----:B------:R-:W3:Y:S01]  /*2bb0*/  LDL.LU R9, [R1] ;  /* 0x0000000001097983 */ /* 0x000ee20000300800 */
[----:B------:R-:W0:Y:S01]  /*2bc0*/  LDC R6, c[0x0][0x288] ;  /* 0x0000a200ff067b82 */ /* 0x000e220000000800 */
[----:B------:R-:W4:Y:S01]  /*2bd0*/  S2R R10, SR_TID.X ;  /* 0x00000000000a7919 */ /* 0x000f220000002100 */
[----:B------:R-:W-:Y:S01]  /*2be0*/  UIADD3 UR37, UR39, UR37, URZ ;  /* 0x0000002527257290 */ /* 0x000fe2000fffe03f */
[----:B------:R-:W-:Y:S01]  /*2bf0*/  IMAD R23, R23, 0xb0, RZ ;  /* 0x000000b017177824 */ /* 0x000fe200078e02ff */
[----:B------:R-:W-:Y:S01]  /*2c00*/  ULDC UR8, c[0x0][0x284] ;  /* 0x0000a10000087ab9 */ /* 0x000fe20000000800 */
[----:B------:R-:W-:Y:S01]  /*2c10*/  ULDC.64 UR6, c[0x0][0x5d0] ;  /* 0x0001740000067ab9 */ /* 0x000fe20000000a00 */
[----:B------:R-:W-:-:S04]  /*2c20*/  USHF.R.U32.HI UR4, URZ, 0x4, UR37 ;  /* 0x000000043f047899 */ /* 0x000fc80008011625 */
[----:B------:R-:W-:Y:S01]  /*2c30*/  ULOP3.LUT UR4, UR4, 0x1, URZ, 0xc0, !UPT ;  /* 0x0000000104047892 */ /* 0x000fe2000f8ec03f */
[--C-:B----4-:R-:W-:Y:S02]  /*2c40*/  SHF.R.U32.HI R0, RZ, 0x7, R10.reuse ;  /* 0x00000007ff007819 */ /* 0x110fe4000001160a */
[----:B------:R-:W-:Y:S02]  /*2c50*/  SHF.R.U32.HI R3, RZ, 0x2, R10 ;  /* 0x00000002ff037819 */ /* 0x000fe4000001160a */
[----:B------:R-:W-:Y:S02]  /*2c60*/  LOP3.LUT R0, R0, 0x1, RZ, 0xc0, !PT ;  /* 0x0000000100007812 */ /* 0x000fe400078ec0ff */
[----:B-12---:R-:W-:Y:S02]  /*2c70*/  LOP3.LUT R4, R10, 0x60, RZ, 0xc0, !PT ;  /* 0x000000600a047812 */ /* 0x006fe400078ec0ff */
[----:B------:R-:W-:Y:S01]  /*2c80*/  LOP3.LUT R3, R3, 0x7, RZ, 0xc0, !PT ;  /* 0x0000000703037812 */ /* 0x000fe200078ec0ff */
[----:B------:R-:W-:Y:S01]  /*2c90*/  IMAD.SHL.U32 R8, R0, 0x40, RZ ;  /* 0x0000004000087824 */ /* 0x000fe200078e00ff */
[----:B------:R-:W-:-:S04]  /*2ca0*/  SHF.R.U32.HI R4, RZ, 0x1, R4 ;  /* 0x00000001ff047819 */ /* 0x000fc80000011604 */
[--C-:B------:R-:W-:Y:S02]  /*2cb0*/  IADD3 R7, RZ, -R4, -R3.reuse ;  /* 0x80000004ff077210 */ /* 0x100fe40007ffe803 */
[----:B------:R-:W-:Y:S02]  /*2cc0*/  LOP3.LUT R5, R8, 0x40, R3, 0xe2, !PT ;  /* 0x0000004008057812 */ /* 0x000fe400078ee203 */
[----:B------:R-:W-:Y:S02]  /*2cd0*/  LOP3.LUT R3, R10, 0x3, RZ, 0xc0, !PT ;  /* 0x000000030a037812 */ /* 0x000fe400078ec0ff */
[----:B0-----:R-:W-:-:S03]  /*2ce0*/  ISETP.GE.AND P0, PT, R23, R6, PT ;  /* 0x000000061700720c */ /* 0x001fc60003f06270 */
[----:B------:R-:W-:Y:S02]  /*2cf0*/  IMAD R12, R3, -0x2, R6 ;  /* 0xfffffffe030c7824 */ /* 0x000fe400078e0206 */
[----:B------:R-:W-:Y:S01]  /*2d00*/  IMAD.SHL.U32 R6, R10, 0x2, RZ ;  /* 0x000000020a067824 */ /* 0x000fe200078e00ff */
[----:B------:R-:W-:Y:S01]  /*2d10*/  UISETP.GT.U32.AND UP1, UPT, UR37, 0xf, UPT ;  /* 0x0000000f2500788c */ /* 0x000fe2000bf24070 */
[----:B------:R-:W-:Y:S01]  /*2d20*/  SHF.R.S32.HI R15, RZ, 0x1f, R18 ;  /* 0x0000001fff0f7819 */ /* 0x000fe20000011412 */
[----:B------:R-:W-:Y:S02]  /*2d30*/  UISETP.NE.U32.AND UP0, UPT, UR4, 0x1, UPT ;  /* 0x000000010400788c */ /* 0x000fe4000bf05070 */
[----:B------:R-:W-:Y:S01]  /*2d40*/  LOP3.LUT R6, R23, 0x6, R6, 0xf8, !PT ;  /* 0x0000000617067812 */ /* 0x000fe200078ef806 */
[----:B------:R-:W-:Y:S01]  /*2d50*/  UISETP.LT.U32.AND UP1, UPT, UR39, 0x10, UP1 ;  /* 0x000000102700788c */ /* 0x000fe20008f21070 */
[----:B------:R-:W-:Y:S01]  /*2d60*/  IMAD R0, R0, -0x40, R7 ;  /* 0xffffffc000007824 */ /* 0x000fe200078e0207 */
[----:B------:R-:W-:Y:S01]  /*2d70*/  UISETP.GT.U32.AND UP0, UPT, UR39, 0xf, !UP0 ;  /* 0x0000000f2700788c */ /* 0x000fe2000c704070 */
[----:B------:R-:W-:Y:S01]  /*2d80*/  IMAD R11, R15, UR6, RZ ;  /* 0x000000060f0b7c24 */ /* 0x000fe2000f8e02ff */
[----:B------:R-:W-:Y:S01]  /*2d90*/  SHF.R.S32.HI R7, RZ, 0x1f, R6 ;  /* 0x0000001fff077819 */ /* 0x000fe20000011406 */
[----:B------:R-:W-:-:S02]  /*2da0*/  USEL UR5, URZ, 0x1, !UP1 ;  /* 0x000000013f057887 */ /* 0x000fc4000c800000 */
[----:B------:R-:W-:Y:S01]  /*2db0*/  USEL UR4, URZ, 0x1, !UP0 ;  /* 0x000000013f047887 */ /* 0x000fe2000c000000 */
[C---:B------:R-:W-:Y:S01]  /*2dc0*/  IMAD R13, R18.reuse, UR7, R11 ;  /* 0x00000007120d7c24 */ /* 0x040fe2000f8e020b */
[----:B------:R-:W-:Y:S01]  /*2dd0*/  ULOP3.LUT UR37, UR37, 0xf, URZ, 0xc0, !UPT ;  /* 0x0000000f25257892 */ /* 0x000fe2000f8ec03f */
[----:B------:R-:W-:Y:S01]  /*2de0*/  IMAD.WIDE.U32 R10, R18, UR6, R6 ;  /* 0x00000006120a7c25 */ /* 0x000fe2000f8e0006 */
[----:B------:R-:W-:-:S03]  /*2df0*/  ULOP3.LUT UR36, UR4, UR36, UR5, 0x96, !UPT ;  /* 0x0000002404247292 */ /* 0x000fc6000f8e9605 */
[----:B------:R-:W-:Y:S02]  /*2e00*/  IMAD.IADD R11, R11, 0x1, R13 ;  /* 0x000000010b0b7824 */ /* 0x000fe400078e020d */
[----:B---3--:R-:W-:-:S05]  /*2e10*/  IMAD.SHL.U32 R3, R9, 0x100, RZ ;  /* 0x0000010009037824 */ /* 0x008fca00078e00ff */
[----:B------:R-:W-:Y:S01]  /*2e20*/  ISETP.GE.OR P0, PT, R3, UR8, P0 ;  /* 0x0000000803007c0c */ /* 0x000fe20008706670 */
[----:B------:R-:W-:-:S03]  /*2e30*/  IMAD.WIDE R8, R9, 0x100, RZ ;  /* 0x0000010009087825 */ /* 0x000fc600078e02ff */
[----:B------:R-:W-:Y:S02]  /*2e40*/  LOP3.LUT R5, R8, R5, R4, 0xfe, !PT ;  /* 0x0000000508057212 */ /* 0x000fe400078efe04 */
[----:B------:R-:W-:Y:S01]  /*2e50*/  IADD3 R4, -R3, UR8, R0 ;  /* 0x0000000803047c10 */ /* 0x000fe2000fffe100 */
[----:B------:R-:W-:Y:S02]  /*2e60*/  IMAD.IADD R3, R12, 0x1, -R23 ;  /* 0x000000010c037824 */ /* 0x000fe400078e0a17 */
[----:B------:R-:W-:-:S04]  /*2e70*/  IMAD.MOV.U32 R0, RZ, RZ, -0x1 ;  /* 0xffffffffff007424 */ /* 0x000fc800078e00ff */
[----:B------:R-:W-:Y:S05]  /*2e80*/  @P0 BRA `(.L_x_33) ;  /* 0x000000a400a40947 */ /* 0x000fea0003800000 */
[----:B------:R-:W0:Y:S01]  /*2e90*/  LDC.64 R206, c[0x0][0x5c8] ;  /* 0x00017200ffce7b82 */ /* 0x000e220000000a00 */
[----:B-----5:R-:W-:Y:S01]  /*2ea0*/  FSETP.NEU.AND P2, PT, R200, RZ, PT ;  /* 0x000000ffc800720b */ /* 0x020fe20003f4d000 */
[----:B------:R-:W-:Y:S01]  /*2eb0*/  BSSY B0, `(.L_x_33) ;  /* 0x0000a66000007945 */ /* 0x000fe20003800000 */
[----:B------:R-:W-:-:S04]  /*2ec0*/  ISETP.GT.AND P0, PT, R3, RZ, PT ;  /* 0x000000ff0300720c */ /* 0x000fc80003f04270 */
[----:B------:R-:W-:Y:S01]  /*2ed0*/  ISETP.GT.AND P1, PT, R4, RZ, P0 ;  /* 0x000000ff0400720c */ /* 0x000fe20000724270 */
[-C--:B0-----:R-:W-:Y:S02]  /*2ee0*/  IMAD R14, R9, R206.reuse, RZ ;  /* 0x000000ce090e7224 */ /* 0x081fe400078e02ff */
[----:B------:R-:W-:-:S04]  /*2ef0*/  IMAD.WIDE.U32 R12, R5, R206, R10 ;  /* 0x000000ce050c7225 */ /* 0x000fc800078e000a */
[----:B------:R-:W-:-:S04]  /*2f00*/  IMAD R211, R5, R207, R14 ;  /* 0x000000cf05d37224 */ /* 0x000fc800078e020e */
[----:B------:R-:W-:Y:S01]  /*2f10*/  IMAD.IADD R211, R13, 0x1, R211 ;  /* 0x000000010dd37824 */ /* 0x000fe200078e02d3 */
[----:B------:R-:W-:Y:S06]  /*2f20*/  @!P2 BRA `(.L_x_34) ;  /* 0x000000740088a947 */ /* 0x000fec0003800000 */
[----:B------:R-:W0:Y:S01]  /*2f30*/  LDC.64 R204, c[0x0][0x5b8] ;  /* 0x00016e00ffcc7b82 */ /* 0x000e220000000a00 */
[----:B------:R-:W-:-:S07]  /*2f40*/  ULDC.64 UR4, c[0x0][0x5c0] ;  /* 0x0001700000047ab9 */ /* 0x000fce0000000a00 */
[----:B------:R-:W1:Y:S08]  /*2f50*/  LDC.64 R202, c[0x0][0x5b0] ;  /* 0x00016c00ffca7b82 */ /* 0x000e700000000a00 */
[----:B------:R-:W2:Y:S01]  /*2f60*/  LDC.64 R20, c[0x0][0x5a8] ;  /* 0x00016a00ff147b82 */ /* 0x000ea20000000a00 */
[-C--:B0-----:R-:W-:Y:S02]  /*2f70*/  IMAD R8, R15, R204.reuse, RZ ;  /* 0x000000cc0f087224 */ /* 0x081fe400078e02ff */
[----:B------:R-:W-:-:S04]  /*2f80*/  IMAD.WIDE.U32 R10, R18, R204, R6 ;  /* 0x000000cc120a7225 */ /* 0x000fc800078e0006 */
[----:B------:R-:W-:Y:S02]  /*2f90*/  IMAD R205, R18, R205, R8 ;  /* 0x000000cd12cd7224 */ /* 0x000fe400078e0208 */
[----:B-1----:R-:W-:Y:S02]  /*2fa0*/  IMAD R8, R9, R202, RZ ;  /* 0x000000ca09087224 */ /* 0x002fe400078e02ff */
[----:B------:R-:W-:Y:S02]  /*2fb0*/  IMAD.IADD R9, R11, 0x1, R205 ;  /* 0x000000010b097824 */ /* 0x000fe400078e02cd */
[----:B------:R-:W-:Y:S02]  /*2fc0*/  IMAD R23, R5, R203, R8 ;  /* 0x000000cb05177224 */ /* 0x000fe400078e0208 */
[----:B------:R-:W-:-:S04]  /*2fd0*/  IMAD.MOV.U32 R8, RZ, RZ, R10 ;  /* 0x000000ffff087224 */ /* 0x000fc800078e000a */
[----:B------:R-:W-:-:S04]  /*2fe0*/  IMAD.WIDE.U32 R14, R5, R202, R8 ;  /* 0x000000ca050e7225 */ /* 0x000fc800078e0008 */
[----:B------:R-:W-:Y:S01]  /*2ff0*/  IMAD.IADD R13, R15, 0x1, R23 ;  /* 0x000000010f0d7824 */ /* 0x000fe200078e0217 */
[----:B--2---:R-:W-:-:S04]  /*3000*/  LEA R208, P2, R14, R20, 0x1 ;  /* 0x000000140ed07211 */ /* 0x004fc800078408ff */
[----:B------:R-:W-:-:S05]  /*3010*/  LEA.HI.X R209, R14, R21, R13, 0x1, P2 ;  /* 0x000000150ed17211 */ /* 0x000fca00010f0c0d */
[----:B------:R0:W2:Y:S01]  /*3020*/  @P1 LDG.E.LTC128B.U16 R210, desc[UR54][R208.64] ;  /* 0x00000036d0d21981 */ /* 0x0000a2000c1e1520 */
[----:B------:R-:W-:Y:S01]  /*3030*/  IMAD.WIDE.U32 R14, R5, R202, R6 ;  /* 0x000000ca050e7225 */ /* 0x000fe200078e0006 */
[----:B------:R-:W-:Y:S01]  /*3040*/  ISETP.GT.AND P3, PT, R3, 0x1, PT ;  /* 0x000000010300780c */ /* 0x000fe20003f64270 */
[----:B------:R-:W-:Y:S02]  /*3050*/  BSSY B1, `(.L_x_35) ;  /* 0x0000012000017945 */ /* 0x000fe40003800000 */
[----:B0-----:R-:W-:Y:S02]  /*3060*/  IMAD.IADD R209, R23, 0x1, R15 ;  /* 0x0000000117d17824 */ /* 0x001fe400078e020f */
[----:B------:R-:W-:Y:S01]  /*3070*/  IMAD.MOV.U32 R208, RZ, RZ, R14 ;  /* 0x000000ffffd07224 */ /* 0x000fe200078e000e */
[----:B------:R-:W-:-:S03]  /*3080*/  LEA R14, P2, R12, UR4, 0x1 ;  /* 0x000000040c0e7c11 */ /* 0x000fc6000f8408ff */
[----:B------:R-:W-:Y:S01]  /*3090*/  IMAD.WIDE.U32 R208, R18, R204, R208 ;  /* 0x000000cc12d07225 */ /* 0x000fe200078e00d0 */
[----:B------:R-:W-:Y:S02]  /*30a0*/  LEA.HI.X R15, R12, UR5, R211, 0x1, P2 ;  /* 0x000000050c0f7c11 */ /* 0x000fe400090f0cd3 */
[----:B------:R-:W-:Y:S02]  /*30b0*/  ISETP.GT.AND P2, PT, R4, RZ, P3 ;  /* 0x000000ff0400720c */ /* 0x000fe40001f44270 */
[----:B------:R-:W-:Y:S01]  /*30c0*/  LEA R12, P4, R208, R20, 0x1 ;  /* 0x00000014d00c7211 */ /* 0x000fe200078808ff */
[C---:B--2---:R-:W-:Y:S01]  /*30d0*/  IMAD.U32 R13, R210.reuse, 0x10000, RZ ;  /* 0x00010000d20d7824 */ /* 0x044fe200078e00ff */
[----:B------:R-:W-:-:S03]  /*30e0*/  PRMT R214, R210, 0x7610, R214 ;  /* 0x00007610d2d67816 */ /* 0x000fc600000000d6 */
[----:B------:R-:W-:-:S04]  /*30f0*/  FMUL R13, R13, R200 ;  /* 0x000000c80d0d7220 */ /* 0x000fc80000400000 */
[----:B------:R-:W-:Y:S01]  /*3100*/  FFMA R13, R192, R201, R13 ;  /* 0x000000c9c00d7223 */ /* 0x000fe2000000000d */
[----:B------:R-:W-:-:S04]  /*3110*/  IMAD.IADD R192, R205, 0x1, R209 ;  /* 0x00000001cdc07824 */ /* 0x000fc800078e02d1 */
[----:B------:R-:W-:Y:S02]  /*3120*/  F2FP.BF16.F32.PACK_AB R209, RZ, R13 ;  /* 0x0000000dffd1723e */ /* 0x000fe400000010ff */
[----:B------:R-:W-:-:S03]  /*3130*/  LEA.HI.X R13, R208, R21, R192, 0x1, P4 ;  /* 0x00000015d00d7211 */ /* 0x000fc600020f0cc0 */
[----:B------:R0:W-:Y:S01]  /*3140*/  @P1 STG.E.U16 desc[UR54][R14.64], R209 ;  /* 0x000000d10e001986 */ /* 0x0001e2000c101536 */
[----:B------:R-:W-:Y:S05]  /*3150*/  @!P2 BRA `(.L_x_36) ;  /* 0x000000000004a947 */ /* 0x000fea0003800000 */
[----:B------:R1:W5:Y:S02]  /*3160*/  LDG.E.LTC128B.U16 R214, desc[UR54][R12.64+0x2] ;  /* 0x000002360cd67981 */ /* 0x000364000c1e1520 */
.L_x_36:
[----:B------:R-:W-:Y:S05]  /*3170*/  BSYNC B1 ;  /* 0x0000000000017941 */ /* 0x000fea0003800000 */
.L_x_35:
[----:B------:R-:W-:Y:S01]  /*3180*/  SHF.L.U64.HI R211, R202, 0x3, R203 ;  /* 0x00000003cad37819 */ /* 0x000fe200000102cb */
[----:B0----5:R-:W-:Y:S01]  /*3190*/  IMAD.U32 R209, R214, 0x10000, RZ ;  /* 0x00010000d6d17824 */ /* 0x021fe200078e00ff */
[----:B------:R-:W-:Y:S01]  /*31a0*/  ISETP.GT.AND P1, PT, R4, 0x8, P0 ;  /* 0x000000080400780c */ /* 0x000fe20000724270 */
[----:B------:R-:W-:Y:S02]  /*31b0*/  IMAD.SHL.U32 R210, R202, 0x8, RZ ;  /* 0x00000008cad27824 */ /* 0x000fe400078e00ff */
[----:B------:R-:W-:Y:S02]  /*31c0*/  FMUL R192, R209, R200 ;  /* 0x000000c8d1c07220 */ /* 0x000fe40000400000 */
[----:B------:R-:W-:-:S04]  /*31d0*/  IMAD.WIDE.U32 R212, R5, R202, R210 ;  /* 0x000000ca05d47225 */ /* 0x000fc800078e00d2 */
[----:B------:R-:W-:Y:S01]  /*31e0*/  FFMA R192, R193, R201, R192 ;  /* 0x000000c9c1c07223 */ /* 0x000fe200000000c0 */
[----:B------:R-:W-:Y:S01]  /*31f0*/  IMAD.IADD R215, R23, 0x1, R213 ;  /* 0x0000000117d77824 */ /* 0x000fe200078e02d5 */
[----:B------:R-:W-:-:S03]  /*3200*/  IADD3 R193, P4, R10, R212, RZ ;  /* 0x000000d40ac17210 */ /* 0x000fc60007f9e0ff */
[----:B------:R-:W-:Y:S02]  /*3210*/  F2FP.BF16.F32.PACK_AB R209, RZ, R192 ;  /* 0x000000c0ffd1723e */ /* 0x000fe400000010ff */
[----:B------:R-:W-:Y:S01]  /*3220*/  IMAD.X R208, R215, 0x1, R9, P4 ;  /* 0x00000001d7d07824 */ /* 0x000fe200020e0609 */
[----:B------:R-:W-:Y:S02]  /*3230*/  LEA R192, P4, R193, R20, 0x1 ;  /* 0x00000014c1c07211 */ /* 0x000fe400078808ff */
[----:B------:R-:W-:Y:S02]  /*3240*/  PRMT R216, R209, 0x7610, R216 ;  /* 0x00007610d1d87816 */ /* 0x000fe400000000d8 */
[----:B------:R-:W-:-:S03]  /*3250*/  LEA.HI.X R193, R193, R21, R208, 0x1, P4 ;  /* 0x00000015c1c17211 */ /* 0x000fc600020f0cd0 */
[----:B------:R0:W-:Y:S04]  /*3260*/  @P2 STG.E.U16 desc[UR54][R14.64+0x2], R216 ;  /* 0x000002d80e002986 */ /* 0x0001e8000c101536 */
[----:B------:R2:W3:Y:S01]  /*3270*/  @P1 LDG.E.LTC128B.U16 R214, desc[UR54][R192.64] ;  /* 0x00000036c0d61981 */ /* 0x0004e2000c1e1520 */
[C---:B------:R-:W-:Y:S01]  /*3280*/  IMAD.SHL.U32 R219, R206.reuse, 0x10, RZ ;  /* 0x00000010cedb7824 */ /* 0x040fe200078e00ff */
[----:B------:R-:W-:Y:S01]  /*3290*/  SHF.L.U64.HI R218, R206, 0x4, R207 ;  /* 0x00000004ceda7819 */ /* 0x000fe200000102cf */
[----:B------:R-:W-:Y:S01]  /*32a0*/  BSSY B1, `(.L_x_37) ;  /* 0x0000011000017945 */ /* 0x000fe20003800000 */
[----:B--2---:R-:W-:-:S05]  /*32b0*/  IADD3 R192, P2, R6, R212, RZ ;  /* 0x000000d406c07210 */ /* 0x004fca0007f5e0ff */
[----:B------:R-:W-:Y:S02]  /*32c0*/  IMAD.X R193, R7, 0x1, R215, P2 ;  /* 0x0000000107c17824 */ /* 0x000fe400010e06d7 */
[----:B------:R-:W-:-:S03]  /*32d0*/  IMAD.WIDE.U32 R192, R18, R204, R192 ;  /* 0x000000cc12c07225 */ /* 0x000fc600078e00c0 */
[----:B------:R-:W-:Y:S01]  /*32e0*/  LEA R208, P2, R192, R20, 0x1 ;  /* 0x00000014c0d07211 */ /* 0x000fe200078408ff */
[----:B---3--:R-:W-:-:S04]  /*32f0*/  IMAD.U32 R209, R214, 0x10000, RZ ;  /* 0x00010000d6d17824 */ /* 0x008fc800078e00ff */
[----:B------:R-:W-:-:S04]  /*3300*/  FMUL R209, R209, R200 ;  /* 0x000000c8d1d17220 */ /* 0x000fc80000400000 */
[----:B------:R-:W-:Y:S01]  /*3310*/  FFMA R194, R194, R201, R209 ;  /* 0x000000c9c2c27223 */ /* 0x000fe200000000d1 */
[----:B------:R-:W-:-:S04]  /*3320*/  IMAD.IADD R209, R205, 0x1, R193 ;  /* 0x00000001cdd17824 */ /* 0x000fc800078e02c1 */
[----:B------:R-:W-:Y:S02]  /*3330*/  F2FP.BF16.F32.PACK_AB R194, RZ, R194 ;  /* 0x000000c2ffc2723e */ /* 0x000fe400000010ff */
[----:B------:R-:W-:Y:S02]  /*3340*/  LEA.HI.X R209, R192, R21, R209, 0x1, P2 ;  /* 0x00000015c0d17211 */ /* 0x000fe400010f0cd1 */
[----:B------:R-:W-:Y:S02]  /*3350*/  IADD3 R192, P4, R219, R14, RZ ;  /* 0x0000000edbc07210 */ /* 0x000fe40007f9e0ff */
[----:B------:R-:W-:-:S03]  /*3360*/  ISETP.GT.AND P2, PT, R4, 0x8, P3 ;  /* 0x000000080400780c */ /* 0x000fc60001f44270 */
[----:B------:R-:W-:-:S05]  /*3370*/  IMAD.X R193, R218, 0x1, R15, P4 ;  /* 0x00000001dac17824 */ /* 0x000fca00020e060f */
[----:B------:R0:W-:Y:S05]  /*3380*/  @P1 STG.E.U16 desc[UR54][R192.64], R194 ;  /* 0x000000c2c0001986 */ /* 0x0001ea000c101536 */
[----:B------:R-:W-:Y:S05]  /*3390*/  @!P2 BRA `(.L_x_38) ;  /* 0x000000000004a947 */ /* 0x000fea0003800000 */
[----:B------:R2:W5:Y:S02]  /*33a0*/  LDG.E.LTC128B.U16 R214, desc[UR54][R208.64+0x2] ;  /* 0x00000236d0d67981 */ /* 0x000564000c1e1520 */
.L_x_38:
[----:B------:R-:W-:Y:S05]  /*33b0*/  BSYNC B1 ;  /* 0x0000000000017941 */ /* 0x000fea0003800000 */
.L_x_37:
[----:B-----5:R-:W-:Y:S01]  /*33c0*/  IMAD.U32 R217, R214, 0x10000, RZ ;  /* 0x00010000d6d97824 */ /* 0x020fe200078e00ff */
[----:B------:R-:W-:Y:S01]  /*33d0*/  ISETP.GT.AND P1, PT, R3, 0x8, PT ;  /* 0x000000080300780c */ /* 0x000fe20003f24270 */
[----:B------:R-:W-:Y:S02]  /*33e0*/  BSSY B1, `(.L_x_39) ;  /* 0x0000008000017945 */ /* 0x000fe40003800000 */
[----:B0-----:R-:W-:Y:S01]  /*33f0*/  FMUL R194, R217, R200 ;  /* 0x000000c8d9c27220 */ /* 0x001fe20000400000 */
[----:B------:R-:W-:-:S03]  /*3400*/  ISETP.GT.AND P4, PT, R4, RZ, P1 ;  /* 0x000000ff0400720c */ /* 0x000fc60000f84270 */
[----:B------:R-:W-:-:S05]  /*3410*/  FFMA R194, R195, R201, R194 ;  /* 0x000000c9c3c27223 */ /* 0x000fca00000000c2 */
[----:B------:R-:W-:-:S05]  /*3420*/  F2FP.BF16.F32.PACK_AB R194, RZ, R194 ;  /* 0x000000c2ffc2723e */ /* 0x000fca00000010ff */
[----:B------:R0:W-:Y:S01]  /*3430*/  @P2 STG.E.U16 desc[UR54][R192.64+0x2], R194 ;  /* 0x000002c2c0002986 */ /* 0x0001e2000c101536 */
[----:B------:R-:W-:Y:S05]  /*3440*/  @!P4 BRA `(.L_x_40) ;  /* 0x000000000004c947 */ /* 0x000fea0003800000 */
[----:B------:R3:W5:Y:S02]  /*3450*/  LDG.E.LTC128B.U16 R214, desc[UR54][R12.64+0x10] ;  /* 0x000010360cd67981 */ /* 0x000764000c1e1520 */
.L_x_40:
[----:B------:R-:W-:Y:S05]  /*3460*/  BSYNC B1 ;  /* 0x0000000000017941 */ /* 0x000fea0003800000 */
.L_x_39:
[----:B-----5:R-:W-:Y:S01]  /*3470*/  IMAD.U32 R195, R214, 0x10000, RZ ;  /* 0x00010000d6c37824 */ /* 0x020fe200078e00ff */
[----:B------:R-:W-:Y:S01]  /*3480*/  ISETP.GT.AND P2, PT, R3, 0x9, PT ;  /* 0x000000090300780c */ /* 0x000fe20003f44270 */
[----:B------:R-:W-:Y:S02]  /*3490*/  BSSY B1, `(.L_x_41) ;  /* 0x0000008000017945 */ /* 0x000fe40003800000 */
[----:B------:R-:W-:Y:S01]  /*34a0*/  FMUL R195, R195, R200 ;  /* 0x000000c8c3c37220 */ /* 0x000fe20000400000 */
[----:B------:R-:W-:-:S03]  /*34b0*/  ISETP.GT.AND P5, PT, R4, RZ, P2 ;  /* 0x000000ff0400720c */ /* 0x000fc600017a4270 */
[----:B------:R-:W-:-:S05]  /*34c0*/  FFMA R195, R196, R201, R195 ;  /* 0x000000c9c4c37223 */ /* 0x000fca00000000c3 */
[----:B------:R-:W-:-:S05]  /*34d0*/  F2FP.BF16.F32.PACK_AB R195, RZ, R195 ;  /* 0x000000c3ffc3723e */ /* 0x000fca00000010ff */
[----:B------:R4:W-:Y:S01]  /*34e0*/  @P4 STG.E.U16 desc[UR54][R14.64+0x10], R195 ;  /* 0x000010c30e004986 */ /* 0x0009e2000c101536 */
[----:B------:R-:W-:Y:S05]  /*34f0*/  @!P5 BRA `(.L_x_42) ;  /* 0x000000000004d947 */ /* 0x000fea0003800000 */
[----:B------:R0:W5:Y:S02]  /*3500*/  LDG.E.LTC128B.U16 R214, desc[UR54][R12.64+0x12] ;  /* 0x000012360cd67981 */ /* 0x000164000c1e1520 */
.L_x_42:
[----:B------:R-:W-:Y:S05]  /*3510*/  BSYNC B1 ;  /* 0x0000000000017941 */ /* 0x000fea0003800000 */
.L_x_41:
[----:B----45:R-:W-:Y:S01]  /*3520*/  IMAD.U32 R195, R214, 0x10000, RZ ;  /* 0x00010000d6c37824 */ /* 0x030fe200078e00ff */
[----:B------:R-:W-:Y:S01]  /*3530*/  ISETP.GT.AND P4, PT, R4, 0x8, P1 ;  /* 0x000000080400780c */ /* 0x000fe20000f84270 */
[----:B------:R-:W-:Y:S01]  /*3540*/  BSSY B1, `(.L_x_43) ;  /* 0x0000008000017945 */ /* 0x000fe20003800000 */
[----:B------:R-:W-:Y:S01]  /*3550*/  PRMT R196, R214, 0x7610, R196 ;  /* 0x00007610d6c47816 */ /* 0x000fe200000000c4 */
[----:B0-----:R-:W-:-:S04]  /*3560*/  FMUL R194, R195, R200 ;  /* 0x000000c8c3c27220 */ /* 0x001fc80000400000 */
[----:B------:R-:W-:-:S05]  /*3570*/  FFMA R194, R197, R201, R194 ;  /* 0x000000c9c5c27223 */ /* 0x000fca00000000c2 */
[----:B------:R-:W-:-:S05]  /*3580*/  F2FP.BF16.F32.PACK_AB R194, RZ, R194 ;  /* 0x000000c2ffc2723e */ /* 0x000fca00000010ff */
[----:B------:R0:W-:Y:S01]  /*3590*/  @P5 STG.E.U16 desc[UR54][R14.64+0x12], R194 ;  /* 0x000012c20e005986 */ /* 0x0001e2000c101536 */
[----:B------:R-:W-:Y:S05]  /*35a0*/  @!P4 BRA `(.L_x_44) ;  /* 0x000000000004c947 */ /* 0x000fea0003800000 */
[----:B------:R4:W5:Y:S02]  /*35b0*/  LDG.E.LTC128B.U16 R196, desc[UR54][R208.64+0x10] ;  /* 0x00001036d0c47981 */ /* 0x000964000c1e1520 */
.L_x_44:
[----:B------:R-:W-:Y:S05]  /*35c0*/  BSYNC B1 ;  /* 0x0000000000017941 */ /* 0x000fea0003800000 */
.L_x_43:
[----:B-----5:R-:W-:Y:S01]  /*35d0*/  IMAD.U32 R195, R196, 0x10000, RZ ;  /* 0x00010000c4c37824 */ /* 0x020fe200078e00ff */
[----:B------:R-:W-:Y:S01]  /*35e0*/  ISETP.GT.AND P5, PT, R4, 0x8, P2 ;  /* 0x000000080400780c */ /* 0x000fe200017a4270 */
[----:B------:R-:W-:Y:S02]  /*35f0*/  BSSY B1, `(.L_x_45) ;  /* 0x0000007000017945 */ /* 0x000fe40003800000 */
[----:B------:R-:W-:-:S04]  /*3600*/  FMUL R195, R195, R200 ;  /* 0x000000c8c3c37220 */ /* 0x000fc80000400000 */
[----:B------:R-:W-:-:S05]  /*3610*/  FFMA R195, R198, R201, R195 ;  /* 0x000000c9c6c37223 */ /* 0x000fca00000000c3 */
[----:B------:R-:W-:-:S05]  /*3620*/  F2FP.BF16.F32.PACK_AB R195, RZ, R195 ;  /* 0x000000c3ffc3723e */ /* 0x000fca00000010ff */
[----:B------:R0:W-:Y:S01]  /*3630*/  @P4 STG.E.U16 desc[UR54][R192.64+0x10], R195 ;  /* 0x000010c3c0004986 */ /* 0x0001e2000c101536 */
[----:B------:R-:W-:Y:S05]  /*3640*/  @!P5 BRA `(.L_x_46) ;  /* 0x000000000004d947 */ /* 0x000fea0003800000 */
[----:B------:R0:W5:Y:S02]  /*3650*/  LDG.E.LTC128B.U16 R196, desc[UR54][R208.64+0x12] ;  /* 0x00001236d0c47981 */ /* 0x000164000c1e1520 */
.L_x_46:
[----:B------:R-:W-:Y:S05]  /*3660*/  BSYNC B1 ;  /* 0x0000000000017941 */ /* 0x000fea0003800000 */
.L_x_45:
[----:B-----5:R-:W-:Y:S01]  /*3670*/  IMAD.U32 R11, R196, 0x10000, RZ ;  /* 0x00010000c40b7824 */ /* 0x020fe200078e00ff */
[----:B------:R-:W-:Y:S01]  /*3680*/  ISETP.GT.AND P4, PT, R4, 0x80, P0 ;  /* 0x000000800400780c */ /* 0x000fe20000784270 */
[----:B------:R-:W-:Y:S02]  /*3690*/  IMAD.MOV.U32 R214, RZ, RZ, R212 ;  /* 0x000000ffffd67224 */ /* 0x000fe400078e00d4 */
[----:B------:R-:W-:Y:S01]  /*36a0*/  FMUL R8, R11, R200 ;  /* 0x000000c80b087220 */ /* 0x000fe20000400000 */
[----:B------:R-:W-:Y:S02]  /*36b0*/  IMAD R203, R203, 0x78, RZ ;  /* 0x00000078cbcb7824 */ /* 0x000fe400078e02ff */
[----:B------:R-:W-:-:S04]  /*36c0*/  IMAD.WIDE.U32 R214, R202, 0x78, R214 ;  /* 0x00000078cad67825 */ /* 0x000fc800078e00d6 */
[----:B------:R-:W-:-:S05]  /*36d0*/  FFMA R8, R199, R201, R8 ;  /* 0x000000c9c7087223 */ /* 0x000fca0000000008 */
[----:B------:R-:W-:-:S04]  /*36e0*/  F2FP.BF16.F32.PACK_AB R8, RZ, R8 ;  /* 0x00000008ff08723e */ /* 0x000fc800000010ff */
[----:B0-----:R-:W-:Y:S01]  /*36f0*/  PRMT R195, R8, 0x7610, R195 ;  /* 0x0000761008c37816 */ /* 0x001fe200000000c3 */
[----:B------:R-:W-:-:S04]  /*3700*/  IMAD.IADD R8, R215, 0x1, R203 ;  /* 0x00000001d7087824 */ /* 0x000fc800078e02cb */
[----:B------:R0:W-:Y:S01]  /*3710*/  @P5 STG.E.U16 desc[UR54][R192.64+0x12], R195 ;  /* 0x000012c3c0005986 */ /* 0x0001e2000c101536 */
[----:B------:R-:W-:-:S05]  /*3720*/  IADD3 R11, P5, R10, R214, RZ ;  /* 0x000000d60a0b7210 */ /* 0x000fca0007fbe0ff */
[----:B------:R-:W-:Y:S01]  /*3730*/  IMAD.X R198, R8, 0x1, R9, P5 ;  /* 0x0000000108c67824 */ /* 0x000fe200028e0609 */
[----:B------:R-:W-:-:S04]  /*3740*/  LEA R194, P5, R11, R20, 0x1 ;  /* 0x000000140bc27211 */ /* 0x000fc800078a08ff */
[----:B0-----:R-:W-:Y:S02]  /*3750*/  LEA.HI.X R195, R11, R21, R198, 0x1, P5 ;  /* 0x000000150bc37211 */ /* 0x001fe400028f0cc6 */
[----:B------:R-:W-:-:S06]  /*3760*/  PRMT R11, R196, 0x7610, R11 ;  /* 0x00007610c40b7816 */ /* 0x000fcc000000000b */
[----:B------:R0:W2:Y:S01]  /*3770*/  @P4 LDG.E.LTC128B.U16 R11, desc[UR54][R194.64] ;  /* 0x00000036c20b4981 */ /* 0x0000a2000c1e1520 */
[----:B------:R-:W-:Y:S01]  /*3780*/  IMAD R207, R207, 0xf0, RZ ;  /* 0x000000f0cfcf7824 */ /* 0x000fe200078e02ff */
[----:B------:R-:W-:Y:S01]  /*3790*/  BSSY B1, `(.L_x_47) ;  /* 0x0000019000017945 */ /* 0x000fe20003800000 */
[----:B0-----:R-:W-:-:S04]  /*37a0*/  IMAD.WIDE.U32 R194, R206, 0xf0, R192 ;  /* 0x000000f0cec27825 */ /* 0x001fc800078e00c0 */
[----:B------:R-:W-:Y:S02]  /*37b0*/  @P4 IMAD.MOV.U32 R196, RZ, RZ, R194 ;  /* 0x000000ffffc44224 */ /* 0x000fe400078e00c2 */
[----:B--2---:R-:W-:-:S04]  /*37c0*/  IMAD.U32 R197, R11, 0x10000, RZ ;  /* 0x000100000bc57824 */ /* 0x004fc800078e00ff */
[----:B------:R-:W-:-:S04]  /*37d0*/  FMUL R197, R197, R200 ;  /* 0x000000c8c5c57220 */ /* 0x000fc80000400000 */
[----:B------:R-:W-:-:S05]  /*37e0*/  FFMA R197, R184, R201, R197 ;  /* 0x000000c9b8c57223 */ /* 0x000fca00000000c5 */
[----:B------:R-:W-:-:S04]  /*37f0*/  F2FP.BF16.F32.PACK_AB R197, RZ, R197 ;  /* 0x000000c5ffc5723e */ /* 0x000fc800000010ff */
[----:B------:R-:W-:Y:S01]  /*3800*/  PRMT R199, R197, 0x7610, R199 ;  /* 0x00007610c5c77816 */ /* 0x000fe200000000c7 */
[----:B------:R-:W-:-:S05]  /*3810*/  IMAD.IADD R197, R195, 0x1, R207 ;  /* 0x00000001c3c57824 */ /* 0x000fca00078e02cf */
[----:B------:R0:W-:Y:S02]  /*3820*/  @P4 STG.E.U16 desc[UR54][R196.64], R199 ;  /* 0x000000c7c4004986 */ /* 0x0001e4000c101536 */
[----:B0-----:R-:W-:-:S04]  /*3830*/  IMAD.WIDE.U32 R198, R202, 0x78, R210 ;  /* 0x00000078cac67825 */ /* 0x001fc800078e00d2 */
[----:B------:R-:W-:Y:S02]  /*3840*/  IMAD.IADD R199, R203, 0x1, R199 ;  /* 0x00000001cbc77824 */ /* 0x000fe400078e02c7 */
[----:B------:R-:W-:-:S03]  /*3850*/  IMAD.WIDE.U32 R212, R5, R202, R198 ;  /* 0x000000ca05d47225 */ /* 0x000fc600078e00c6 */
[----:B------:R-:W-:-:S04]  /*3860*/  IADD3 R216, P4, R6, R212, RZ ;  /* 0x000000d406d87210 */ /* 0x000fc80007f9e0ff */
[----:B------:R-:W-:-:S03]  /*3870*/  IADD3.X R217, R7, R23, R213, P4, !PT ;  /* 0x0000001707d97210 */ /* 0x000fc600027fe4d5 */
[----:B------:R-:W-:-:S04]  /*3880*/  IMAD.WIDE.U32 R216, R18, R204, R216 ;  /* 0x000000cc12d87225 */ /* 0x000fc800078e00d8 */
[----:B------:R-:W-:Y:S01]  /*3890*/  IMAD.IADD R184, R205, 0x1, R217 ;  /* 0x00000001cdb87824 */ /* 0x000fe200078e02d9 */
[----:B------:R-:W-:-:S04]  /*38a0*/  LEA R212, P4, R216, R20, 0x1 ;  /* 0x00000014d8d47211 */ /* 0x000fc800078808ff */
[----:B------:R-:W-:Y:S02]  /*38b0*/  LEA.HI.X R213, R216, R21, R184, 0x1, P4 ;  /* 0x00000015d8d57211 */ /* 0x000fe400020f0cb8 */
[----:B------:R-:W-:-:S04]  /*38c0*/  IADD3 R10, P4, P5, R10, R214, R210 ;  /* 0x000000d60a0a7210 */ /* 0x000fc80007d9e0d2 */
[----:B------:R-:W-:Y:S02]  /*38d0*/  IADD3.X R214, R9, R8, R211, P4, P5 ;  /* 0x0000000809d67210 */ /* 0x000fe400027ea4d3 */
[----:B------:R-:W-:Y:S02]  /*38e0*/  ISETP.GT.AND P4, PT, R4, 0x80, P3 ;  /* 0x000000800400780c */ /* 0x000fe40001f84270 */
[----:B------:R-:W-:-:S11]  /*38f0*/  IADD3 R8, P5, R210, R198, RZ ;  /* 0x000000c6d2087210 */ /* 0x000fd60007fbe0ff */
[----:B------:R-:W-:Y:S05]  /*3900*/  @!P4 BRA `(.L_x_48) ;  /* 0x000000000004c947 */ /* 0x000fea0003800000 */
[----:B------:R0:W5:Y:S02]  /*3910*/  LDG.E.LTC128B.U16 R11, desc[UR54][R212.64+0x2] ;  /* 0x00000236d40b7981 */ /* 0x000164000c1e1520 */
.L_x_48:
[----:B------:R-:W-:Y:S05]  /*3920*/  BSYNC B1 ;  /* 0x0000000000017941 */ /* 0x000fea0003800000 */
.L_x_47:
[----:B-----5:R-:W-:Y:S01]  /*3930*/  IMAD.U32 R9, R11, 0x10000, RZ ;  /* 0x000100000b097824 */ /* 0x020fe200078e00ff */
[----:B------:R-:W-:Y:S01]  /*3940*/  ISETP.GT.AND P0, PT, R4, 0x88, P0 ;  /* 0x000000880400780c */ /* 0x000fe20000704270 */
[----:B------:R-:W-:Y:S02]  /*3950*/  BSSY B1, `(.L_x_49) ;  /* 0x000000f000017945 */ /* 0x000fe40003800000 */
[----:B------:R-:W-:Y:S01]  /*3960*/  FMUL R184, R9, R200 ;  /* 0x000000c809b87220 */ /* 0x000fe20000400000 */
[----:B------:R-:W-:-:S03]  /*3970*/  IMAD.X R9, R199, 0x1, R211, P5 ;  /* 0x00000001c7097824 */ /* 0x000fc600028e06d3 */
[----:B------:R-:W-:Y:S01]  /*3980*/  FFMA R184, R185, R201, R184 ;  /* 0x000000c9b9b87223 */ /* 0x000fe200000000b8 */
[----:B------:R-:W-:-:S04]  /*3990*/  IMAD.WIDE.U32 R202, R5, R202, R8 ;  /* 0x000000ca05ca7225 */ /* 0x000fc800078e0008 */
[----:B------:R-:W-:Y:S01]  /*39a0*/  F2FP.BF16.F32.PACK_AB R184, RZ, R184 ;  /* 0x000000b8ffb8723e */ /* 0x000fe200000010ff */
[----:B------:R-:W-:Y:S01]  /*39b0*/  @P4 IMAD.MOV.U32 R185, RZ, RZ, R197 ;  /* 0x000000ffffb94224 */ /* 0x000fe200078e00c5 */
[----:B------:R-:W-:Y:S02]  /*39c0*/  IADD3 R8, P5, R6, R202, RZ ;  /* 0x000000ca06087210 */ /* 0x000fe40007fbe0ff */
[----:B------:R-:W-:Y:S01]  /*39d0*/  PRMT R5, R184, 0x7610, R5 ;  /* 0x00007610b8057816 */ /* 0x000fe20000000005 */
[----:B------:R-:W-:-:S05]  /*39e0*/  @P4 IMAD.MOV.U32 R184, RZ, RZ, R194 ;  /* 0x000000ffffb84224 */ /* 0x000fca00078e00c2 */
[----:B------:R2:W-:Y:S02]  /*39f0*/  @P4 STG.E.U16 desc[UR54][R184.64+0x2], R5 ;  /* 0x00000205b8004986 */ /* 0x0005e4000c101536 */
[----:B--2---:R-:W-:-:S04]  /*3a00*/  LEA R184, P4, R10, R20, 0x1 ;  /* 0x000000140ab87211 */ /* 0x004fc800078808ff */
[----:B------:R-:W-:Y:S01]  /*3a10*/  LEA.HI.X R185, R10, R21, R214, 0x1, P4 ;  /* 0x000000150ab97211 */ /* 0x000fe200020f0cd6 */
[----:B------:R-:W-:Y:S08]  /*3a20*/  @!P0 BRA `(.L_x_50) ;  /* 0x0000000000048947 */ /* 0x000ff00003800000 */
[----:B------:R2:W5:Y:S02]  /*3a30*/  LDG.E.LTC128B.U16 R11, desc[UR54][R184.64] ;  /* 0x00000036b80b7981 */ /* 0x000564000c1e1520 */
.L_x_50:
[----:B------:R-:W-:Y:S05]  /*3a40*/  BSYNC B1 ;  /* 0x0000000000017941 */ /* 0x000fea0003800000 */
.L_x_49:
[----:B-----5:R-:W-:Y:S01]  /*3a50*/  IMAD.U32 R5, R11, 0x10000, RZ ;  /* 0x000100000b057824 */ /* 0x020fe200078e00ff */
[----:B------:R-:W-:Y:S01]  /*3a60*/  IADD3 R6, P4, R219, R194, RZ ;  /* 0x000000c2db067210 */ /* 0x000fe20007f9e0ff */
[----:B------:R-:W-:Y:S01]  /*3a70*/  BSSY B1, `(.L_x_51) ;  /* 0x000000e000017945 */ /* 0x000fe20003800000 */
[----:B------:R-:W-:Y:S01]  /*3a80*/  IADD3.X R9, R7, R23, R203, P5, !PT ;  /* 0x0000001707097210 */ /* 0x000fe20002ffe4cb */
[----:B------:R-:W-:Y:S01]  /*3a90*/  FMUL R5, R5, R200 ;  /* 0x000000c805057220 */ /* 0x000fe20000400000 */
[----:B------:R-:W-:Y:S01]  /*3aa0*/  ISETP.GT.AND P3, PT, R4, 0x88, P3 ;  /* 0x000000880400780c */ /* 0x000fe20001f64270 */
[----:B------:R-:W-:Y:S02]  /*3ab0*/  IMAD.X R7, R197, 0x1, R218, P4 ;  /* 0x00000001c5077824 */ /* 0x000fe400020e06da */
[----:B------:R-:W-:Y:S01]  /*3ac0*/  FFMA R5, R186, R201, R5 ;  /* 0x000000c9ba057223 */ /* 0x000fe20000000005 */
[----:B------:R-:W-:-:S04]  /*3ad0*/  IMAD.WIDE.U32 R8, R18, R204, R8 ;  /* 0x000000cc12087225 */ /* 0x000fc800078e0008 */
[----:B------:R-:W-:Y:S01]  /*3ae0*/  F2FP.BF16.F32.PACK_AB R5, RZ, R5 ;  /* 0x00000005ff05723e */ /* 0x000fe200000010ff */
[----:B------:R-:W-:Y:S01]  /*3af0*/  IMAD.IADD R205, R205, 0x1, R9 ;  /* 0x00000001cdcd7824 */ /* 0x000fe200078e0209 */
[----:B------:R-:W-:-:S03]  /*3b00*/  LEA R20, P5, R8, R20, 0x1 ;  /* 0x0000001408147211 */ /* 0x000fc600078a08ff */
[----:B------:R0:W-:Y:S01]  /*3b10*/  @P0 STG.E.U16 desc[UR54][R6.64], R5 ;  /* 0x0000000506000986 */ /* 0x0001e2000c101536 */
[----:B------:R-:W-:Y:S01]  /*3b20*/  LEA.HI.X R21, R8, R21, R205, 0x1, P5 ;  /* 0x0000001508157211 */ /* 0x000fe200028f0ccd */
[----:B------:R-:W-:Y:S08]  /*3b30*/  @!P3 BRA `(.L_x_52) ;  /* 0x000000000004b947 */ /* 0x000ff00003800000 */
[----:B------:R0:W5:Y:S02]  /*3b40*/  LDG.E.LTC128B.U16 R11, desc[UR54][R20.64+0x2] ;  /* 0x00000236140b7981 */ /* 0x000164000c1e1520 */
.L_x_52:
[----:B------:R-:W-:Y:S05]  /*3b50*/  BSYNC B1 ;  /* 0x0000000000017941 */ /* 0x000fea0003800000 */
.L_x_51:
[----:B0----5:R-:W-:Y:S01]  /*3b60*/  IMAD.U32 R5, R11, 0x10000, RZ ;  /* 0x000100000b057824 */ /* 0x021fe200078e00ff */
        /* <DEDUP_REMOVED lines=8> */
.L_x_54:
[----:B------:R-:W-:Y:S05]  /*3bf0*/  BSYNC B1 ;  /* 0x0000000000017941 */ /* 0x000fea0003800000 */
.L_x_53:
[----:B-----5:R-:W-:Y:S01]  /*3c00*/  IMAD.U32 R5, R11, 0x10000, RZ ;  /* 0x000100000b057824 */ /* 0x020fe200078e00ff */
[----:B------:R-:W-:Y:S01]  /*3c10*/  ISETP.GT.AND P3, PT, R4, 0x80, P2 ;  /* 0x000000800400780c */ /* 0x000fe20001764270 */
[----:B0-----:R-:W-:Y:S01]  /*3c20*/  @P0 IMAD.MOV.U32 R8, RZ, RZ, R194 ;  /* 0x000000ffff080224 */ /* 0x001fe200078e00c2 */
[----:B------:R-:W-:Y:S01]  /*3c30*/  BSSY B1, `(.L_x_55) ;  /* 0x0000008000017945 */ /* 0x000fe20003800000 */
[----:B------:R-:W-:Y:S01]  /*3c40*/  FMUL R5, R5, R200 ;  /* 0x000000c805057220 */ /* 0x000fe20000400000 */
[----:B------:R-:W-:-:S03]  /*3c50*/  @P0 IMAD.MOV.U32 R9, RZ, RZ, R197 ;  /* 0x000000ffff090224 */ /* 0x000fc600078e00c5 */
[----:B------:R-:W-:-:S05]  /*3c60*/  FFMA R5, R188, R201, R5 ;  /* 0x000000c9bc057223 */ /* 0x000fca0000000005 */
[----:B------:R-:W-:-:S05]  /*3c70*/  F2FP.BF16.F32.PACK_AB R5, RZ, R5 ;  /* 0x00000005ff05723e */ /* 0x000fca00000010ff */
[----:B------:R0:W-:Y:S01]  /*3c80*/  @P0 STG.E.U16 desc[UR54][R8.64+0x10], R5 ;  /* 0x0000100508000986 */ /* 0x0001e2000c101536 */
[----:B------:R-:W-:Y:S05]  /*3c90*/  @!P3 BRA `(.L_x_56) ;  /* 0x000000000004b947 */ /* 0x000fea0003800000 */
[----:B------:R0:W5:Y:S02]  /*3ca0*/  LDG.E.LTC128B.U16 R11, desc[UR54][R212.64+0x12] ;  /* 0x00001236d40b7981 */ /* 0x000164000c1e1520 */
.L_x_56:
[----:B------:R-:W-:Y:S05]  /*3cb0*/  BSYNC B1 ;  /* 0x0000000000017941 */ /* 0x000fea0003800000 */
.L_x_55:
[----:B0----5:R-:W-:Y:S01]  /*3cc0*/  IMAD.U32 R5, R11, 0x10000, RZ ;  /* 0x000100000b057824 */ /* 0x021fe200078e00ff */
[----:B------:R-:W-:Y:S01]  /*3cd0*/  ISETP.GT.AND P1, PT, R4, 0x88, P1 ;  /* 0x000000880400780c */ /* 0x000fe20000f24270 */
[----:B------:R-:W-:Y:S01]  /*3ce0*/  @P3 IMAD.MOV.U32 R195, RZ, RZ, R197 ;  /* 0x000000ffffc33224 */ /* 0x000fe200078e00c5 */
[----:B------:R-:W-:Y:S01]  /*3cf0*/  BSSY B1, `(.L_x_57) ;  /* 0x0000007000017945 */ /* 0x000fe20003800000 */
[----:B------:R-:W-:-:S04]  /*3d00*/  FMUL R8, R5, R200 ;  /* 0x000000c805087220 */ /* 0x000fc80000400000 */
[----:B------:R-:W-:-:S05]  /*3d10*/  FFMA R8, R189, R201, R8 ;  /* 0x000000c9bd087223 */ /* 0x000fca0000000008 */
[----:B------:R-:W-:-:S05]  /*3d20*/  F2FP.BF16.F32.PACK_AB R8, RZ, R8 ;  /* 0x00000008ff08723e */ /* 0x000fca00000010ff */
[----:B------:R0:W-:Y:S01]  /*3d30*/  @P3 STG.E.U16 desc[UR54][R194.64+0x12], R8 ;  /* 0x00001208c2003986 */ /* 0x0001e2000c101536 */
[----:B------:R-:W-:Y:S05]  /*3d40*/  @!P1 BRA `(.L_x_58) ;  /* 0x0000000000049947 */ /* 0x000fea0003800000 */
[----:B------:R0:W5:Y:S02]  /*3d50*/  LDG.E.LTC128B.U16 R11, desc[UR54][R20.64+0x10] ;  /* 0x00001036140b7981 */ /* 0x000164000c1e1520 */
.L_x_58:
[----:B------:R-:W-:Y:S05]  /*3d60*/  BSYNC B1 ;  /* 0x0000000000017941 */ /* 0x000fea0003800000 */
.L_x_57:
        /* <DEDUP_REMOVED lines=9> */
.L_x_60:
[----:B------:R-:W-:Y:S05]  /*3e00*/  BSYNC B1 ;  /* 0x0000000000017941 */ /* 0x000fea0003800000 */
.L_x_59:
[----:B0----5:R-:W-:Y:S01]  /*3e10*/  IMAD.U32 R5, R11, 0x10000, RZ ;  /* 0x000100000b057824 */ /* 0x021fe200078e00ff */
        /* <DEDUP_REMOVED lines=9> */
.L_x_62:
[----:B------:R-:W-:Y:S05]  /*3eb0*/  BSYNC B1 ;  /* 0x0000000000017941 */ /* 0x000fea0003800000 */
.L_x_61:
        /* <DEDUP_REMOVED lines=10> */
.L_x_64:
[----:B------:R-:W-:Y:S05]  /*3f60*/  BSYNC B1 ;  /* 0x0000000000017941 */ /* 0x000fea0003800000 */
.L_x_63:
        /* <DEDUP_REMOVED lines=9> */
.L_x_66:
[----:B------:R-:W-:Y:S05]  /*4000*/  BSYNC B1 ;  /* 0x0000000000017941 */ /* 0x000fea0003800000 */
.L_x_65:
        /* <DEDUP_REMOVED lines=9> */
.L_x_68:
[----:B------:R-:W-:Y:S05]  /*40a0*/  BSYNC B1 ;  /* 0x0000000000017941 */ /* 0x000fea0003800000 */
.L_x_67:
        /* <DEDUP_REMOVED lines=10> */
.L_x_70:
[----:B------:R-:W-:Y:S05]  /*4150*/  BSYNC B1 ;  /* 0x0000000000017941 */ /* 0x000fea0003800000 */
.L_x_69:
        /* <DEDUP_REMOVED lines=10> */
.L_x_72:
[----:B------:R-:W-:Y:S05]  /*4200*/  BSYNC B1 ;  /* 0x0000000000017941 */ /* 0x000fea0003800000 */
.L_x_71:
        /* <DEDUP_REMOVED lines=9> */
.L_x_74:
[----:B------:R-:W-:Y:S05]  /*42a0*/  BSYNC B1 ;  /* 0x0000000000017941 */ /* 0x000fea0003800000 */
.L_x_73:
        /* <DEDUP_REMOVED lines=9> */
.L_x_76:
[----:B------:R-:W-:Y:S05]  /*4340*/  BSYNC B1 ;  /* 0x0000000000017941 */ /* 0x000fea0003800000 */
.L_x_75:
        /* <DEDUP_REMOVED lines=9> */
.L_x_78:
[----:B------:R-:W-:Y:S05]  /*43e0*/  BSYNC B1 ;  /* 0x0000000000017941 */ /* 0x000fea0003800000 */
.L_x_77:
[----:B-----5:R-:W-:Y:S01]  /*43f0*/  IMAD.U32 R5, R11, 0x10000, RZ ;  /* 0x000100000b057824 */ /* 0x020fe200078e00ff */
[----:B------:R-:W-:Y:S01]  /*4400*/  ISETP.GT.AND P4, PT, R4, 0x80, P2 ;  /* 0x000000800400780c */ /* 0x000fe20001784270 */
[----:B------:R-:W-:Y:S01]  /*4410*/  IMAD.WIDE.U32 R8, R206, 0xf0, R192 ;  /* 0x000000f0ce087825 */ /* 0x000fe200078e00c0 */
[----:B------:R-:W-:Y:S03]  /*4420*/  BSSY B1, `(.L_x_79) ;  /* 0x0000009000017945 */ /* 0x000fe60003800000 */
[----:B------:R-:W-:Y:S01]  /*4430*/  FMUL R5, R5, R200 ;  /* 0x000000c805057220 */ /* 0x000fe20000400000 */
[----:B------:R-:W-:-:S03]  /*4440*/  IMAD.IADD R7, R207, 0x1, R9 ;  /* 0x00000001cf077824 */ /* 0x000fc600078e0209 */
[----:B------:R-:W-:Y:S01]  /*4450*/  FFMA R5, R168, R201, R5 ;  /* 0x000000c9a8057223 */ /* 0x000fe20000000005 */
[----:B0-----:R-:W-:-:S04]  /*4460*/  IMAD.MOV.U32 R6, RZ, RZ, R8 ;  /* 0x000000ffff067224 */ /* 0x001fc800078e0008 */
[----:B------:R-:W-:-:S05]  /*4470*/  F2FP.BF16.F32.PACK_AB R5, RZ, R5 ;  /* 0x00000005ff05723e */ /* 0x000fca00000010ff */
[----:B------:R0:W-:Y:S01]  /*4480*/  @P5 STG.E.U16 desc[UR54][R6.64+0x20], R5 ;  /* 0x0000200506005986 */ /* 0x0001e2000c101536 */
[----:B------:R-:W-:Y:S05]  /*4490*/  @!P4 BRA `(.L_x_80) ;  /* 0x000000000004c947 */ /* 0x000fea0003800000 */
[----:B------:R0:W5:Y:S02]  /*44a0*/  LDG.E.LTC128B.U16 R11, desc[UR54][R212.64+0x22] ;  /* 0x00002236d40b7981 */ /* 0x000164000c1e1520 */
.L_x_80:
[----:B------:R-:W-:Y:S05]  /*44b0*/  BSYNC B1 ;  /* 0x0000000000017941 */ /* 0x000fea0003800000 */
.L_x_79:
        /* <DEDUP_REMOVED lines=9> */
.L_x_82:
[----:B------:R-:W-:Y:S05]  /*4550*/  BSYNC B1 ;  /* 0x0000000000017941 */ /* 0x000fea0003800000 */
.L_x_81:
[----:B-----5:R-:W-:Y:S01]  /*4560*/  IMAD.U32 R5, R11, 0x10000, RZ ;  /* 0x000100000b057824 */ /* 0x020fe200078e00ff */
[----:B------:R-:W-:Y:S01]  /*4570*/  IADD3 R8, P4, R219, R8, RZ ;  /* 0x00000008db087210 */ /* 0x000fe20007f9e0ff */
[----:B------:R-:W-:Y:S01]  /*4580*/  BSSY B1, `(.L_x_83) ;  /* 0x0000009000017945 */ /* 0x000fe20003800000 */
[----:B------:R-:W-:Y:S01]  /*4590*/  ISETP.GT.AND P2, PT, R4, 0x88, P2 ;  /* 0x000000880400780c */ /* 0x000fe20001744270 */
[----:B------:R-:W-:Y:S02]  /*45a0*/  FMUL R5, R5, R200 ;  /* 0x000000c805057220 */ /* 0x000fe40000400000 */
[----:B------:R-:W-:Y:S02]  /*45b0*/  IMAD.X R9, R218, 0x1, R7, P4 ;  /* 0x00000001da097824 */ /* 0x000fe400020e0607 */
[----:B------:R-:W-:-:S05]  /*45c0*/  FFMA R5, R170, R201, R5 ;  /* 0x000000c9aa057223 */ /* 0x000fca0000000005 */
[----:B------:R-:W-:-:S05]  /*45d0*/  F2FP.BF16.F32.PACK_AB R5, RZ, R5 ;  /* 0x00000005ff05723e */ /* 0x000fca00000010ff */
[----:B------:R0:W-:Y:S01]  /*45e0*/  @P3 STG.E.U16 desc[UR54][R8.64+0x20], R5 ;  /* 0x0000200508003986 */ /* 0x0001e2000c101536 */
[----:B------:R-:W-:Y:S05]  /*45f0*/  @!P2 BRA `(.L_x_84) ;  /* 0x000000000004a947 */ /* 0x000fea0003800000 */
[----:B------:R0:W5:Y:S02]  /*4600*/  LDG.E.LTC128B.U16 R11, desc[UR54][R20.64+0x22] ;  /* 0x00002236140b7981 */ /* 0x000164000c1e1520 */
.L_x_84:
[----:B------:R-:W-:Y:S05]  /*4610*/  BSYNC B1 ;  /* 0x0000000000017941 */ /* 0x000fea0003800000 */
.L_x_83:
        /* <DEDUP_REMOVED lines=9> */
.L_x_86:
[----:B------:R-:W-:Y:S05]  /*46b0*/  BSYNC B1 ;  /* 0x0000000000017941 */ /* 0x000fea0003800000 */
.L_x_85:
        /* <DEDUP_REMOVED lines=9> */
.L_x_88:
[----:B------:R-:W-:Y:S05]  /*4750*/  BSYNC B1 ;  /* 0x0000000000017941 */ /* 0x000fea0003800000 */
.L_x_87:
        /* <DEDUP_REMOVED lines=9> */
.L_x_90:
[----:B------:R-:W-:Y:S05]  /*47f0*/  BSYNC B1 ;  /* 0x0000000000017941 */ /* 0x000fea0003800000 */
.L_x_89:
        /* <DEDUP_REMOVED lines=9> */
.L_x_92:
[----:B------:R-:W-:Y:S05]  /*4890*/  BSYNC B1 ;  /* 0x0000000000017941 */ /* 0x000fea0003800000 */
.L_x_91:
        /* <DEDUP_REMOVED lines=10> */
.L_x_94:
[----:B------:R-:W-:Y:S05]  /*4940*/  BSYNC B1 ;  /* 0x0000000000017941 */ /* 0x000fea0003800000 */
.L_x_93:
        /* <DEDUP_REMOVED lines=10> */
.L_x_96:
[----:B------:R-:W-:Y:S05]  /*49f0*/  BSYNC B1 ;  /* 0x0000000000017941 */ /* 0x000fea0003800000 */
.L_x_95:
        /* <DEDUP_REMOVED lines=9> */
.L_x_98:
[----:B------:R-:W-:Y:S05]  /*4a90*/  BSYNC B1 ;  /* 0x0000000000017941 */ /* 0x000fea0003800000 */
.L_x_97:
        /* <DEDUP_REMOVED lines=9> */
.L_x_100:
[----:B------:R-:W-:Y:S05]  /*4b30*/  BSYNC B1 ;  /* 0x0000000000017941 */ /* 0x000fea0003800000 */
.L_x_99:
        /* <DEDUP_REMOVED lines=10> */
.L_x_102:
[----:B------:R-:W-:Y:S05]  /*4be0*/  BSYNC B1 ;  /* 0x0000000000017941 */ /* 0x000fea0003800000 */
.L_x_101:
        /* <DEDUP_REMOVED lines=10> */
.L_x_104:
[----:B------:R-:W-:Y:S05]  /*4c90*/  BSYNC B1 ;  /* 0x0000000000017941 */ /* 0x000fea0003800000 */
.L_x_103:
        /* <DEDUP_REMOVED lines=9> */
.L_x_106:
[----:B------:R-:W-:Y:S05]  /*4d30*/  BSYNC B1 ;  /* 0x0000000000017941 */ /* 0x000fea0003800000 */
.L_x_105:
        /* <DEDUP_REMOVED lines=9> */
.L_x_108:
[----:B------:R-:W-:Y:S05]  /*4dd0*/  BSYNC B1 ;  /* 0x0000000000017941 */ /* 0x000fea0003800000 */
.L_x_107:
        /* <DEDUP_REMOVED lines=9> */
.L_x_110:
[----:B------:R-:W-:Y:S05]  /*4e70*/  BSYNC B1 ;  /* 0x0000000000017941 */ /* 0x000fea0003800000 */
.L_x_109:
        /* <DEDUP_REMOVED lines=9> */
.L_x_112:
[----:B------:R-:W-:Y:S05]  /*4f10*/  BSYNC B1 ;  /* 0x0000000000017941 */ /* 0x000fea0003800000 */
.L_x_111:
        /* <DEDUP_REMOVED lines=9> */
.L_x_114:
[----:B------:R-:W-:Y:S05]  /*4fb0*/  BSYNC B1 ;  /* 0x0000000000017941 */ /* 0x000fea0003800000 */
.L_x_113:
        /* <DEDUP_REMOVED lines=9> */
.L_x_116:
[----:B------:R-:W-:Y:S05]  /*5050*/  BSYNC B1 ;  /* 0x0000000000017941 */ /* 0x000fea0003800000 */
.L_x_115:
        /* <DEDUP_REMOVED lines=9> */
.L_x_118:
[----:B------:R-:W-:Y:S05]  /*50f0*/  BSYNC B1 ;  /* 0x0000000000017941 */ /* 0x000fea0003800000 */
.L_x_117:
        /* <DEDUP_REMOVED lines=9> */
.L_x_120:
[----:B------:R-:W-:Y:S05]  /*5190*/  BSYNC B1 ;  /* 0x0000000000017941 */ /* 0x000fea0003800000 */
.L_x_119:
        /* <DEDUP_REMOVED lines=9> */
.L_x_122:
[----:B------:R-:W-:Y:S05]  /*5230*/  BSYNC B1 ;  /* 0x0000000000017941 */ /* 0x000fea0003800000 */
.L_x_121:
        /* <DEDUP_REMOVED lines=9> */
.L_x_124:
[----:B------:R-:W-:Y:S05]  /*52d0*/  BSYNC B1 ;  /* 0x0000000000017941 */ /* 0x000fea0003800000 */
.L_x_123:
        /* <DEDUP_REMOVED lines=10> */
.L_x_126:
[----:B------:R-:W-:Y:S05]  /*5380*/  BSYNC B1 ;  /* 0x0000000000017941 */ /* 0x000fea0003800000 */
.L_x_125:
        /* <DEDUP_REMOVED lines=10> */
.L_x_128:
[----:B------:R-:W-:Y:S05]  /*5430*/  BSYNC B1 ;  /* 0x0000000000017941 */ /* 0x000fea0003800000 */
.L_x_127:
        /* <DEDUP_REMOVED lines=9> */
.L_x_130:
[----:B------:R-:W-:Y:S05]  /*54d0*/  BSYNC B1 ;  /* 0x0000000000017941 */ /* 0x000fea0003800000 */
.L_x_129:
        /* <DEDUP_REMOVED lines=9> */
.L_x_132:
[----:B------:R-:W-:Y:S05]  /*5570*/  BSYNC B1 ;  /* 0x0000000000017941 */ /* 0x000fea0003800000 */
.L_x_131:
        /* <DEDUP_REMOVED lines=10> */
.L_x_134:
[----:B------:R-:W-:Y:S05]  /*5620*/  BSYNC B1 ;  /* 0x0000000000017941 */ /* 0x000fea0003800000 */
.L_x_133:
        /* <DEDUP_REMOVED lines=10> */
.L_x_136:
[----:B------:R-:W-:Y:S05]  /*56d0*/  BSYNC B1 ;  /* 0x0000000000017941 */ /* 0x000fea0003800000 */
.L_x_135:
        /* <DEDUP_REMOVED lines=9> */
.L_x_138:
[----:B------:R-:W-:Y:S05]  /*5770*/  BSYNC B1 ;  /* 0x0000000000017941 */ /* 0x000fea0003800000 */
.L_x_137:
        /* <DEDUP_REMOVED lines=9> */
.L_x_140:
[----:B------:R-:W-:Y:S05]  /*5810*/  BSYNC B1 ;  /* 0x0000000000017941 */ /* 0x000fea0003800000 */
.L_x_139:
        /* <DEDUP_REMOVED lines=9> */
.L_x_142:
[----:B------:R-:W-:Y:S05]  /*58b0*/  BSYNC B1 ;  /* 0x0000000000017941 */ /* 0x000fea0003800000 */
.L_x_141:
        /* <DEDUP_REMOVED lines=9> */
.L_x_144:
[----:B------:R-:W-:Y:S05]  /*5950*/  BSYNC B1 ;  /* 0x0000000000017941 */ /* 0x000fea0003800000 */
.L_x_143:
        /* <DEDUP_REMOVED lines=9> */
.L_x_146:
[----:B------:R-:W-:Y:S05]  /*59f0*/  BSYNC B1 ;  /* 0x0000000000017941 */ /* 0x000fea0003800000 */
.L_x_145:
        /* <DEDUP_REMOVED lines=9> */
.L_x_148:
[----:B------:R-:W-:Y:S05]  /*5a90*/  BSYNC B1 ;  /* 0x0000000000017941 */ /* 0x000fea0003800000 */
.L_x_147:
        /* <DEDUP_REMOVED lines=9> */
.L_x_150:
[----:B------:R-:W-:Y:S05]  /*5b30*/  BSYNC B1 ;  /* 0x0000000000017941 */ /* 0x000fea0003800000 */
.L_x_149:
        /* <DEDUP_REMOVED lines=9> */
.L_x_152:
[----:B------:R-:W-:Y:S05]  /*5bd0*/  BSYNC B1 ;  /* 0x0000000000017941 */ /* 0x000fea0003800000 */
.L_x_151:
        /* <DEDUP_REMOVED lines=9> */
.L_x_154:
[----:B------:R-:W-:Y:S05]  /*5c70*/  BSYNC B1 ;  /* 0x0000000000017941 */ /* 0x000fea0003800000 */
.L_x_153:
        /* <DEDUP_REMOVED lines=9> */
.L_x_156:
[----:B------:R-:W-:Y:S05]  /*5d10*/  BSYNC B1 ;  /* 0x0000000000017941 */ /* 0x000fea0003800000 */
.L_x_155:
        /* <DEDUP_REMOVED lines=10> */
.L_x_158:
[----:B------:R-:W-:Y:S05]  /*5dc0*/  BSYNC B1 ;  /* 0x0000000000017941 */ /* 0x000fea0003800000 */
.L_x_157:
        /* <DEDUP_REMOVED lines=10> */
.L_x_160:
[----:B------:R-:W-:Y:S05]  /*5e70*/  BSYNC B1 ;  /* 0x0000000000017941 */ /* 0x000fea0003800000 */
.L_x_159:
        /* <DEDUP_REMOVED lines=9> */
.L_x_162:
[----:B------:R-:W-:Y:S05]  /*5f10*/  BSYNC B1 ;  /* 0x0000000000017941 */ /* 0x000fea0003800000 */
.L_x_161:
        /* <DEDUP_REMOVED lines=9> */
.L_x_164:
[----:B------:R-:W-:Y:S05]  /*5fb0*/  BSYNC B1 ;  /* 0x0000000000017941 */ /* 0x000fea0003800000 */
.L_x_163:
        /* <DEDUP_REMOVED lines=10> */
.L_x_166:
[----:B------:R-:W-:Y:S05]  /*6060*/  BSYNC B1 ;  /* 0x0000000000017941 */ /* 0x000fea0003800000 */
.L_x_165:
        /* <DEDUP_REMOVED lines=10> */
.L_x_168:
[----:B------:R-:W-:Y:S05]  /*6110*/  BSYNC B1 ;  /* 0x0000000000017941 */ /* 0x000fea0003800000 */
.L_x_167:
        /* <DEDUP_REMOVED lines=9> */
.L_x_170:
[----:B------:R-:W-:Y:S05]  /*61b0*/  BSYNC B1 ;  /* 0x0000000000017941 */ /* 0x000fea0003800000 */
.L_x_169:
        /* <DEDUP_REMOVED lines=9> */
.L_x_172:
[----:B------:R-:W-:Y:S05]  /*6250*/  BSYNC B1 ;  /* 0x0000000000017941 */ /* 0x000fea0003800000 */
.L_x_171:
        /* <DEDUP_REMOVED lines=9> */
.L_x_174:
[----:B------:R-:W-:Y:S05]  /*62f0*/  BSYNC B1 ;  /* 0x0000000000017941 */ /* 0x000fea0003800000 */
.L_x_173:
        /* <DEDUP_REMOVED lines=9> */
.L_x_176:
[----:B------:R-:W-:Y:S05]  /*6390*/  BSYNC B1 ;  /* 0x0000000000017941 */ /* 0x000fea0003800000 */
.L_x_175:
        /* <DEDUP_REMOVED lines=9> */
.L_x_178:
[----:B------:R-:W-:Y:S05]  /*6430*/  BSYNC B1 ;  /* 0x0000000000017941 */ /* 0x000fea0003800000 */
.L_x_177:
        /* <DEDUP_REMOVED lines=9> */
.L_x_180:
[----:B------:R-:W-:Y:S05]  /*64d0*/  BSYNC B1 ;  /* 0x0000000000017941 */ /* 0x000fea0003800000 */
.L_x_179:
        /* <DEDUP_REMOVED lines=9> */
.L_x_182:
[----:B------:R-:W-:Y:S05]  /*6570*/  BSYNC B1 ;  /* 0x0000000000017941 */ /* 0x000fea0003800000 */
.L_x_181:
        /* <DEDUP_REMOVED lines=9> */
.L_x_184:
[----:B------:R-:W-:Y:S05]  /*6610*/  BSYNC B1 ;  /* 0x0000000000017941 */ /* 0x000fea0003800000 */
.L_x_183:
        /* <DEDUP_REMOVED lines=9> */
.L_x_186:
[----:B------:R-:W-:Y:S05]  /*66b0*/  BSYNC B1 ;  /* 0x0000000000017941 */ /* 0x000fea0003800000 */
.L_x_185:
        /* <DEDUP_REMOVED lines=9> */
.L_x_188:
[----:B------:R-:W-:Y:S05]  /*6750*/  BSYNC B1 ;  /* 0x0000000000017941 */ /* 0x000fea0003800000 */
.L_x_187:
        /* <DEDUP_REMOVED lines=10> */
.L_x_190:
[----:B------:R-:W-:Y:S05]  /*6800*/  BSYNC B1 ;  /* 0x0000000000017941 */ /* 0x000fea0003800000 */
.L_x_189:
        /* <DEDUP_REMOVED lines=10> */
.L_x_192:
[----:B------:R-:W-:Y:S05]  /*68b0*/  BSYNC B1 ;  /* 0x0000000000017941 */ /* 0x000fea0003800000 */
.L_x_191:
        /* <DEDUP_REMOVED lines=9> */
.L_x_194:
[----:B------:R-:W-:Y:S05]  /*6950*/  BSYNC B1 ;  /* 0x0000000000017941 */ /* 0x000fea0003800000 */
.L_x_193:
        /* <DEDUP_REMOVED lines=9> */
.L_x_196:
[----:B------:R-:W-:Y:S05]  /*69f0*/  BSYNC B1 ;  /* 0x0000000000017941 */ /* 0x000fea0003800000 */
.L_x_195:
        /* <DEDUP_REMOVED lines=10> */
.L_x_198:
[----:B------:R-:W-:Y:S05]  /*6aa0*/  BSYNC B1 ;  /* 0x0000000000017941 */ /* 0x000fea0003800000 */
.L_x_197:
        /* <DEDUP_REMOVED lines=10> */
.L_x_200:
[----:B------:R-:W-:Y:S05]  /*6b50*/  BSYNC B1 ;  /* 0x0000000000017941 */ /* 0x000fea0003800000 */
.L_x_199:
        /* <DEDUP_REMOVED lines=9> */
.L_x_202:
[----:B------:R-:W-:Y:S05]  /*6bf0*/  BSYNC B1 ;  /* 0x0000000000017941 */ /* 0x000fea0003800000 */
.L_x_201:
        /* <DEDUP_REMOVED lines=9> */
.L_x_204:
[----:B------:R-:W-:Y:S05]  /*6c90*/  BSYNC B1 ;  /* 0x0000000000017941 */ /* 0x000fea0003800000 */
.L_x_203:
        /* <DEDUP_REMOVED lines=9> */
.L_x_206:
[----:B------:R-:W-:Y:S05]  /*6d30*/  BSYNC B1 ;  /* 0x0000000000017941 */ /* 0x000fea0003800000 */
.L_x_205:
        /* <DEDUP_REMOVED lines=9> */
.L_x_208:
[----:B------:R-:W-:Y:S05]  /*6dd0*/  BSYNC B1 ;  /* 0x0000000000017941 */ /* 0x000fea0003800000 */
.L_x_207:
        /* <DEDUP_REMOVED lines=9> */
.L_x_210:
[----:B------:R-:W-:Y:S05]  /*6e70*/  BSYNC B1 ;  /* 0x0000000000017941 */ /* 0x000fea0003800000 */
.L_x_209:
        /* <DEDUP_REMOVED lines=9> */
.L_x_212:
[----:B------:R-:W-:Y:S05]  /*6f10*/  BSYNC B1 ;  /* 0x0000000000017941 */ /* 0x000fea0003800000 */
.L_x_211:
        /* <DEDUP_REMOVED lines=9> */
.L_x_214:
[----:B------:R-:W-:Y:S05]  /*6fb0*/  BSYNC B1 ;  /* 0x0000000000017941 */ /* 0x000fea0003800000 */
.L_x_213:
        /* <DEDUP_REMOVED lines=9> */
.L_x_216:
[----:B------:R-:W-:Y:S05]  /*7050*/  BSYNC B1 ;  /* 0x0000000000017941 */ /* 0x000fea0003800000 */
.L_x_215:
        /* <DEDUP_REMOVED lines=9> */
.L_x_218:
[----:B------:R-:W-:Y:S05]  /*70f0*/  BSYNC B1 ;  /* 0x0000000000017941 */ /* 0x000fea0003800000 */
.L_x_217:
        /* <DEDUP_REMOVED lines=9> */
.L_x_220:
[----:B------:R-:W-:Y:S05]  /*7190*/  BSYNC B1 ;  /* 0x0000000000017941 */ /* 0x000fea0003800000 */
.L_x_219:
        /* <DEDUP_REMOVED lines=10> */
.L_x_222:
[----:B------:R-:W-:Y:S05]  /*7240*/  BSYNC B1 ;  /* 0x0000000000017941 */ /* 0x000fea0003800000 */
.L_x_221:
        /* <DEDUP_REMOVED lines=10> */
.L_x_224:
[----:B------:R-:W-:Y:S05]  /*72f0*/  BSYNC B1 ;  /* 0x0000000000017941 */ /* 0x000fea0003800000 */
.L_x_223:
        /* <DEDUP_REMOVED lines=9> */
.L_x_226:
[----:B------:R-:W-:Y:S05]  /*7390*/  BSYNC B1 ;  /* 0x0000000000017941 */ /* 0x000fea0003800000 */
.L_x_225:
        /* <DEDUP_REMOVED lines=9> */
.L_x_228:
[----:B------:R-:W-:Y:S05]  /*7430*/  BSYNC B1 ;  /* 0x0000000000017941 */ /* 0x000fea0003800000 */
.L_x_227:
        /* <DEDUP_REMOVED lines=10> */
.L_x_230:
[----:B------:R-:W-:Y:S05]  /*74e0*/  BSYNC B1 ;  /* 0x0000000000017941 */ /* 0x000fea0003800000 */
.L_x_229:
        /* <DEDUP_REMOVED lines=10> */
.L_x_232:
[----:B------:R-:W-:Y:S05]  /*7590*/  BSYNC B1 ;  /* 0x0000000000017941 */ /* 0x000fea0003800000 */
.L_x_231:
        /* <DEDUP_REMOVED lines=9> */
.L_x_234:
[----:B------:R-:W-:Y:S05]  /*7630*/  BSYNC B1 ;  /* 0x0000000000017941 */ /* 0x000fea0003800000 */
.L_x_233:
        /* <DEDUP_REMOVED lines=9> */
.L_x_236:
[----:B------:R-:W-:Y:S05]  /*76d0*/  BSYNC B1 ;  /* 0x0000000000017941 */ /* 0x000fea0003800000 */
.L_x_235:
        /* <DEDUP_REMOVED lines=9> */
.L_x_238:
[----:B------:R-:W-:Y:S05]  /*7770*/  BSYNC B1 ;  /* 0x0000000000017941 */ /* 0x000fea0003800000 */
.L_x_237:
        /* <DEDUP_REMOVED lines=9> */
.L_x_240:
[----:B------:R-:W-:Y:S05]  /*7810*/  BSYNC B1 ;  /* 0x0000000000017941 */ /* 0x000fea0003800000 */
.L_x_239:
        /* <DEDUP_REMOVED lines=9> */
.L_x_242:
[----:B------:R-:W-:Y:S05]  /*78b0*/  BSYNC B1 ;  /* 0x0000000000017941 */ /* 0x000fea0003800000 */
.L_x_241:
        /* <DEDUP_REMOVED lines=9> */
.L_x_244:
[----:B------:R-:W-:Y:S05]  /*7950*/  BSYNC B1 ;  /* 0x0000000000017941 */ /* 0x000fea0003800000 */
.L_x_243:
        /* <DEDUP_REMOVED lines=9> */
.L_x_246:
[----:B------:R-:W-:Y:S05]  /*79f0*/  BSYNC B1 ;  /* 0x0000000000017941 */ /* 0x000fea0003800000 */
.L_x_245:
        /* <DEDUP_REMOVED lines=9> */
.L_x_248:
[----:B------:R-:W-:Y:S05]  /*7a90*/  BSYNC B1 ;  /* 0x0000000000017941 */ /* 0x000fea0003800000 */
.L_x_247:
        /* <DEDUP_REMOVED lines=9> */
.L_x_250:
[----:B------:R-:W-:Y:S05]  /*7b30*/  BSYNC B1 ;  /* 0x0000000000017941 */ /* 0x000fea0003800000 */
.L_x_249:
        /* <DEDUP_REMOVED lines=9> */
.L_x_252:
[----:B------:R-:W-:Y:S05]  /*7bd0*/  BSYNC B1 ;  /* 0x0000000000017941 */ /* 0x000fea0003800000 */
.L_x_251:
        /* <DEDUP_REMOVED lines=10> */
.L_x_254:
[----:B------:R-:W-:Y:S05]  /*7c80*/  BSYNC B1 ;  /* 0x0000000000017941 */ /* 0x000fea0003800000 */
.L_x_253:
        /* <DEDUP_REMOVED lines=10> */
.L_x_256:
[----:B------:R-:W-:Y:S05]  /*7d30*/  BSYNC B1 ;  /* 0x0000000000017941 */ /* 0x000fea0003800000 */
.L_x_255:
        /* <DEDUP_REMOVED lines=9> */
.L_x_258:
[----:B------:R-:W-:Y:S05]  /*7dd0*/  BSYNC B1 ;  /* 0x0000000000017941 */ /* 0x000fea0003800000 */
.L_x_257:
        /* <DEDUP_REMOVED lines=9> */
.L_x_260:
[----:B------:R-:W-:Y:S05]  /*7e70*/  BSYNC B1 ;  /* 0x0000000000017941 */ /* 0x000fea0003800000 */
.L_x_259:
        /* <DEDUP_REMOVED lines=10> */
.L_x_262:
[----:B------:R-:W-:Y:S05]  /*7f20*/  BSYNC B1 ;  /* 0x0000000000017941 */ /* 0x000fea0003800000 */
.L_x_261:
        /* <DEDUP_REMOVED lines=10> */
.L_x_264:
[----:B------:R-:W-:Y:S05]  /*7fd0*/  BSYNC B1 ;  /* 0x0000000000017941 */ /* 0x000fea0003800000 */
.L_x_263:
        /* <DEDUP_REMOVED lines=9> */
.L_x_266:
[----:B------:R-:W-:Y:S05]  /*8070*/  BSYNC B1 ;  /* 0x0000000000017941 */ /* 0x000fea0003800000 */
.L_x_265:
        /* <DEDUP_REMOVED lines=9> */
.L_x_268:
[----:B------:R-:W-:Y:S05]  /*8110*/  BSYNC B1 ;  /* 0x0000000000017941 */ /* 0x000fea0003800000 */
.L_x_267:
        /* <DEDUP_REMOVED lines=9> */
.L_x_270:
[----:B------:R-:W-:Y:S05]  /*81b0*/  BSYNC B1 ;  /* 0x0000000000017941 */ /* 0x000fea0003800000 */
.L_x_269:
        /* <DEDUP_REMOVED lines=9> */
.L_x_272:
[----:B------:R-:W-:Y:S05]  /*8250*/  BSYNC B1 ;  /* 0x0000000000017941 */ /* 0x000fea0003800000 */
.L_x_271:
        /* <DEDUP_REMOVED lines=9> */
.L_x_274:
[----:B------:R-:W-:Y:S05]  /*82f0*/  BSYNC B1 ;  /* 0x0000000000017941 */ /* 0x000fea0003800000 */
.L_x_273:
        /* <DEDUP_REMOVED lines=9> */
.L_x_276:
[----:B------:R-:W-:Y:S05]  /*8390*/  BSYNC B1 ;  /* 0x0000000000017941 */ /* 0x000fea0003800000 */
.L_x_275:
        /* <DEDUP_REMOVED lines=9> */
.L_x_278:
[----:B------:R-:W-:Y:S05]  /*8430*/  BSYNC B1 ;  /* 0x0000000000017941 */ /* 0x000fea0003800000 */
.L_x_277:
        /* <DEDUP_REMOVED lines=9> */
.L_x_280:
[----:B------:R-:W-:Y:S05]  /*84d0*/  BSYNC B1 ;  /* 0x0000000000017941 */ /* 0x000fea0003800000 */
.L_x_279:
        /* <DEDUP_REMOVED lines=9> */
.L_x_282:
[----:B------:R-:W-:Y:S05]  /*8570*/  BSYNC B1 ;  /* 0x0000000000017941 */ /* 0x000fea0003800000 */
.L_x_281:
        /* <DEDUP_REMOVED lines=9> */
.L_x_284:
[----:B------:R-:W-:Y:S05]  /*8610*/  BSYNC B1 ;  /* 0x0000000000017941 */ /* 0x000fea0003800000 */
.L_x_283:
        /* <DEDUP_REMOVED lines=10> */
.L_x_286:
[----:B------:R-:W-:Y:S05]  /*86c0*/  BSYNC B1 ;  /* 0x0000000000017941 */ /* 0x000fea0003800000 */
.L_x_285:
        /* <DEDUP_REMOVED lines=10> */
.L_x_288:
[----:B------:R-:W-:Y:S05]  /*8770*/  BSYNC B1 ;  /* 0x0000000000017941 */ /* 0x000fea0003800000 */
.L_x_287:
        /* <DEDUP_REMOVED lines=9> */
.L_x_290:
[----:B------:R-:W-:Y:S05]  /*8810*/  BSYNC B1 ;  /* 0x0000000000017941 */ /* 0x000fea0003800000 */
.L_x_289:
        /* <DEDUP_REMOVED lines=9> */
.L_x_292:
[----:B------:R-:W-:Y:S05]  /*88b0*/  BSYNC B1 ;  /* 0x0000000000017941 */ /* 0x000fea0003800000 */
.L_x_291:
        /* <DEDUP_REMOVED lines=10> */
.L_x_294:
[----:B------:R-:W-:Y:S05]  /*8960*/  BSYNC B1 ;  /* 0x0000000000017941 */ /* 0x000fea0003800000 */
.L_x_293:
        /* <DEDUP_REMOVED lines=10> */
.L_x_296:
[----:B------:R-:W-:Y:S05]  /*8a10*/  BSYNC B1 ;  /* 0x0000000000017941 */ /* 0x000fea0003800000 */
.L_x_295:
        /* <DEDUP_REMOVED lines=9> */
.L_x_298:
[----:B------:R-:W-:Y:S05]  /*8ab0*/  BSYNC B1 ;  /* 0x0000000000017941 */ /* 0x000fea0003800000 */
.L_x_297:
        /* <DEDUP_REMOVED lines=9> */
.L_x_300:
[----:B------:R-:W-:Y:S05]  /*8b50*/  BSYNC B1 ;  /* 0x0000000000017941 */ /* 0x000fea0003800000 */
.L_x_299:
        /* <DEDUP_REMOVED lines=9> */
.L_x_302:
[----:B------:R-:W-:Y:S05]  /*8bf0*/  BSYNC B1 ;  /* 0x0000000000017941 */ /* 0x000fea0003800000 */
.L_x_301:
        /* <DEDUP_REMOVED lines=9> */
.L_x_304:
[----:B------:R-:W-:Y:S05]  /*8c90*/  BSYNC B1 ;  /* 0x0000000000017941 */ /* 0x000fea0003800000 */
.L_x_303:
        /* <DEDUP_REMOVED lines=9> */
.L_x_306:
[----:B------:R-:W-:Y:S05]  /*8d30*/  BSYNC B1 ;  /* 0x0000000000017941 */ /* 0x000fea0003800000 */
.L_x_305:
        /* <DEDUP_REMOVED lines=9> */
.L_x_308:
[----:B------:R-:W-:Y:S05]  /*8dd0*/  BSYNC B1 ;  /* 0x0000000000017941 */ /* 0x000fea0003800000 */
.L_x_307:
        /* <DEDUP_REMOVED lines=9> */
.L_x_310:
[----:B------:R-:W-:Y:S05]  /*8e70*/  BSYNC B1 ;  /* 0x0000000000017941 */ /* 0x000fea0003800000 */
.L_x_309:
        /* <DEDUP_REMOVED lines=9> */
.L_x_312:
[----:B------:R-:W-:Y:S05]  /*8f10*/  BSYNC B1 ;  /* 0x0000000000017941 */ /* 0x000fea0003800000 */
.L_x_311:
        /* <DEDUP_REMOVED lines=9> */
.L_x_314:
[----:B------:R-:W-:Y:S05]  /*8fb0*/  BSYNC B1 ;  /* 0x0000000000017941 */ /* 0x000fea0003800000 */
.L_x_313:
        /* <DEDUP_REMOVED lines=9> */
.L_x_316:
[----:B------:R-:W-:Y:S05]  /*9050*/  BSYNC B1 ;  /* 0x0000000000017941 */ /* 0x000fea0003800000 */
.L_x_315:
        /* <DEDUP_REMOVED lines=10> */
.L_x_318:
[----:B------:R-:W-:Y:S05]  /*9100*/  BSYNC B1 ;  /* 0x0000000000017941 */ /* 0x000fea0003800000 */
.L_x_317:
        /* <DEDUP_REMOVED lines=10> */
.L_x_320:
[----:B------:R-:W-:Y:S05]  /*91b0*/  BSYNC B1 ;  /* 0x0000000000017941 */ /* 0x000fea0003800000 */
.L_x_319:
        /* <DEDUP_REMOVED lines=9> */
.L_x_322:
[----:B------:R-:W-:Y:S05]  /*9250*/  BSYNC B1 ;  /* 0x0000000000017941 */ /* 0x000fea0003800000 */
.L_x_321:
        /* <DEDUP_REMOVED lines=9> */
.L_x_324:
[----:B------:R-:W-:Y:S05]  /*92f0*/  BSYNC B1 ;  /* 0x0000000000017941 */ /* 0x000fea0003800000 */
.L_x_323:
        /* <DEDUP_REMOVED lines=10> */
.L_x_326:
[----:B------:R-:W-:Y:S05]  /*93a0*/  BSYNC B1 ;  /* 0x0000000000017941 */ /* 0x000fea0003800000 */
.L_x_325:
        /* <DEDUP_REMOVED lines=10> */
.L_x_328:
[----:B------:R-:W-:Y:S05]  /*9450*/  BSYNC B1 ;  /* 0x0000000000017941 */ /* 0x000fea0003800000 */
.L_x_327:
        /* <DEDUP_REMOVED lines=9> */
.L_x_330:
[----:B------:R-:W-:Y:S05]  /*94f0*/  BSYNC B1 ;  /* 0x0000000000017941 */ /* 0x000fea0003800000 */
.L_x_329:
        /* <DEDUP_REMOVED lines=9> */
.L_x_332:
[----:B------:R-:W-:Y:S05]  /*9590*/  BSYNC B1 ;  /* 0x0000000000017941 */ /* 0x000fea0003800000 */
.L_x_331:
        /* <DEDUP_REMOVED lines=9> */
.L_x_334:
[----:B------:R-:W-:Y:S05]  /*9630*/  BSYNC B1 ;  /* 0x0000000000017941 */ /* 0x000fea0003800000 */
.L_x_333:
        /* <DEDUP_REMOVED lines=9> */
.L_x_336:
[----:B------:R-:W-:Y:S05]  /*96d0*/  BSYNC B1 ;  /* 0x0000000000017941 */ /* 0x000fea0003800000 */
.L_x_335:
        /* <DEDUP_REMOVED lines=9> */
.L_x_338:
[----:B------:R-:W-:Y:S05]  /*9770*/  BSYNC B1 ;  /* 0x0000000000017941 */ /* 0x000fea0003800000 */
.L_x_337:
        /* <DEDUP_REMOVED lines=9> */
.L_x_340:
[----:B------:R-:W-:Y:S05]  /*9810*/  BSYNC B1 ;  /* 0x0000000000017941 */ /* 0x000fea0003800000 */
.L_x_339:
        /* <DEDUP_REMOVED lines=9> */
.L_x_342:
[----:B------:R-:W-:Y:S05]  /*98b0*/  BSYNC B1 ;  /* 0x0000000000017941 */ /* 0x000fea0003800000 */
.L_x_341:
        /* <DEDUP_REMOVED lines=9> */
.L_x_344:
[----:B------:R-:W-:Y:S05]  /*9950*/  BSYNC B1 ;  /* 0x0000000000017941 */ /* 0x000fea0003800000 */
.L_x_343:
        /* <DEDUP_REMOVED lines=9> */
.L_x_346:
[----:B------:R-:W-:Y:S05]  /*99f0*/  BSYNC B1 ;  /* 0x0000000000017941 */ /* 0x000fea0003800000 */
.L_x_345:
        /* <DEDUP_REMOVED lines=9> */
.L_x_348:
[----:B------:R-:W-:Y:S05]  /*9a90*/  BSYNC B1 ;  /* 0x0000000000017941 */ /* 0x000fea0003800000 */
.L_x_347:
        /* <DEDUP_REMOVED lines=10> */
.L_x_350:
[----:B------:R-:W-:Y:S05]  /*9b40*/  BSYNC B1 ;  /* 0x0000000000017941 */ /* 0x000fea0003800000 */
.L_x_349:
        /* <DEDUP_REMOVED lines=10> */
.L_x_352:
[----:B------:R-:W-:Y:S05]  /*9bf0*/  BSYNC B1 ;  /* 0x0000000000017941 */ /* 0x000fea0003800000 */
.L_x_351:
        /* <DEDUP_REMOVED lines=9> */
.L_x_354:
[----:B------:R-:W-:Y:S05]  /*9c90*/  BSYNC B1 ;  /* 0x0000000000017941 */ /* 0x000fea0003800000 */
.L_x_353:
        /* <DEDUP_REMOVED lines=9> */
.L_x_356:
[----:B------:R-:W-:Y:S05]  /*9d30*/  BSYNC B1 ;  /* 0x0000000000017941 */ /* 0x000fea0003800000 */
.L_x_355:
        /* <DEDUP_REMOVED lines=10> */
.L_x_358:
[----:B------:R-:W-:Y:S05]  /*9de0*/  BSYNC B1 ;  /* 0x0000000000017941 */ /* 0x000fea0003800000 */
.L_x_357:
        /* <DEDUP_REMOVED lines=10> */
.L_x_360:
[----:B------:R-:W-:Y:S05]  /*9e90*/  BSYNC B1 ;  /* 0x0000000000017941 */ /* 0x000fea0003800000 */
.L_x_359:
[----:B-----5:R-:W-:Y:S01]  /*9ea0*/  IMAD.U32 R3, R11, 0x10000, RZ ;  /* 0x000100000b037824 */ /* 0x020fe200078e00ff */
[----:B------:R-:W-:Y:S01]  /*9eb0*/  ISETP.GT.AND P5, PT, R4, 0x8, P1 ;  /* 0x000000080400780c */ /* 0x000fe20000fa4270 */
[----:B------:R-:W-:Y:S02]  /*9ec0*/  BSSY B1, `(.L_x_361) ;  /* 0x0000007000017945 */ /* 0x000fe40003800000 */
[----:B0-----:R-:W-:-:S04]  /*9ed0*/  FMUL R10, R3, R200 ;  /* 0x000000c8030a7220 */ /* 0x001fc80000400000 */
[----:B------:R-:W-:-:S05]  /*9ee0*/  FFMA R10, R37, R201, R10 ;  /* 0x000000c9250a7223 */ /* 0x000fca000000000a */
[----:B------:R-:W-:-:S05]  /*9ef0*/  F2FP.BF16.F32.PACK_AB R10, RZ, R10 ;  /* 0x0000000aff0a723e */ /* 0x000fca00000010ff */
[----:B------:R0:W-:Y:S01]  /*9f00*/  @P4 STG.E.U16 desc[UR54][R14.64+0x152], R10 ;  /* 0x0001520a0e004986 */ /* 0x0001e2000c101536 */
[----:B------:R-:W-:Y:S05]  /*9f10*/  @!P5 BRA `(.L_x_362) ;  /* 0x000000000004d947 */ /* 0x000fea0003800000 */
[----:B------:R0:W5:Y:S02]  /*9f20*/  LDG.E.LTC128B.U16 R11, desc[UR54][R208.64+0x150] ;  /* 0x00015036d00b7981 */ /* 0x000164000c1e1520 */
.L_x_362:
[----:B------:R-:W-:Y:S05]  /*9f30*/  BSYNC B1 ;  /* 0x0000000000017941 */ /* 0x000fea0003800000 */
.L_x_361:
        /* <DEDUP_REMOVED lines=9> */
.L_x_364:
[----:B------:R-:W-:Y:S05]  /*9fd0*/  BSYNC B1 ;  /* 0x0000000000017941 */ /* 0x000fea0003800000 */
.L_x_363:
        /* <DEDUP_REMOVED lines=9> */
.L_x_366:
[----:B------:R-:W-:Y:S05]  /*a070*/  BSYNC B1 ;  /* 0x0000000000017941 */ /* 0x000fea0003800000 */
.L_x_365:
        /* <DEDUP_REMOVED lines=9> */
.L_x_368:
[----:B------:R-:W-:Y:S05]  /*a110*/  BSYNC B1 ;  /* 0x0000000000017941 */ /* 0x000fea0003800000 */
.L_x_367:
        /* <DEDUP_REMOVED lines=9> */
.L_x_370:
[----:B------:R-:W-:Y:S05]  /*a1b0*/  BSYNC B1 ;  /* 0x0000000000017941 */ /* 0x000fea0003800000 */
.L_x_369:
        /* <DEDUP_REMOVED lines=9> */
.L_x_372:
[----:B------:R-:W-:Y:S05]  /*a250*/  BSYNC B1 ;  /* 0x0000000000017941 */ /* 0x000fea0003800000 */
.L_x_371:
        /* <DEDUP_REMOVED lines=9> */
.L_x_374:
[----:B------:R-:W-:Y:S05]  /*a2f0*/  BSYNC B1 ;  /* 0x0000000000017941 */ /* 0x000fea0003800000 */
.L_x_373:
        /* <DEDUP_REMOVED lines=9> */
.L_x_376:
[----:B------:R-:W-:Y:S05]  /*a390*/  BSYNC B1 ;  /* 0x0000000000017941 */ /* 0x000fea0003800000 */
.L_x_375:
        /* <DEDUP_REMOVED lines=9> */
.L_x_378:
[----:B------:R-:W-:Y:S05]  /*a430*/  BSYNC B1 ;  /* 0x0000000000017941 */ /* 0x000fea0003800000 */
.L_x_377:
        /* <DEDUP_REMOVED lines=9> */
.L_x_380:
[----:B------:R-:W-:Y:S05]  /*a4d0*/  BSYNC B1 ;  /* 0x0000000000017941 */ /* 0x000fea0003800000 */
.L_x_379:
[----:B------:R-:W-:Y:S05]  /*a4e0*/  @!P0 BRA `(.L_x_381) ;  /* 0x0000003000088947 */ /* 0x000fea0003800000 */
[----:B-----5:R-:W-:-:S04]  /*a4f0*/  IMAD.U32 R11, R11, 0x10000, RZ ;  /* 0x000100000b0b7824 */ /* 0x020fc800078e00ff */
[----:B------:R-:W-:-:S04]  /*a500*/  FMUL R4, R11, R200 ;  /* 0x000000c80b047220 */ /* 0x000fc80000400000 */
[----:B------:R-:W-:-:S05]  /*a510*/  FFMA R4, R31, R201, R4 ;  /* 0x000000c91f047223 */ /* 0x000fca0000000004 */
[----:B------:R-:W-:-:S05]  /*a520*/  F2FP.BF16.F32.PACK_AB R4, RZ, R4 ;  /* 0x00000004ff04723e */ /* 0x000fca00000010ff */
[----:B------:R0:W-:Y:S01]  /*a530*/  STG.E.U16 desc[UR54][R8.64+0x152], R4 ;  /* 0x0001520408007986 */ /* 0x0001e2000c101536 */
[----:B------:R-:W-:Y:S05]  /*a540*/  BRA `(.L_x_381) ;  /* 0x0000002c00f07947 */ /* 0x000fea0003800000 */
.L_x_34:
[----:B------:R-:W-:Y:S01]  /*a550*/  ULDC.64 UR4, c[0x0][0x5c0] ;  /* 0x0001700000047ab9 */ /* 0x000fe20000000a00 */
[-C--:B------:R-:W-:Y:S01]  /*a560*/  FMUL R192, R192, R201.reuse ;  /* 0x000000c9c0c07220 */ /* 0x080fe20000400000 */
[----:B------:R-:W-:Y:S01]  /*a570*/  LEA R6, P2, R12, UR4, 0x1 ;  /* 0x000000040c067c11 */ /* 0x000fe2000f8408ff */
[----:B------:R-:W-:Y:S01]  /*a580*/  IMAD.SHL.U32 R11, R206, 0x10, RZ ;  /* 0x00000010ce0b7824 */ /* 0x000fe200078e00ff */
[----:B------:R-:W-:Y:S01]  /*a590*/  ISETP.GT.AND P3, PT, R3, 0x1, PT ;  /* 0x000000010300780c */ /* 0x000fe20003f64270 */
[-C--:B------:R-:W-:Y:S01]  /*a5a0*/  FMUL R193, R193, R201.reuse ;  /* 0x000000c9c1c17220 */ /* 0x080fe20000400000 */
[----:B------:R-:W-:Y:S01]  /*a5b0*/  F2FP.BF16.F32.PACK_AB R192, RZ, R192 ;  /* 0x000000c0ffc0723e */ /* 0x000fe200000010ff */
[-C--:B------:R-:W-:Y:S01]  /*a5c0*/  FMUL R195, R195, R201.reuse ;  /* 0x000000c9c3c37220 */ /* 0x080fe20000400000 */
[----:B------:R-:W-:Y:S01]  /*a5d0*/  LEA.HI.X R7, R12, UR5, R211, 0x1, P2 ;  /* 0x000000050c077c11 */ /* 0x000fe200090f0cd3 */
[-C--:B------:R-:W-:Y:S01]  /*a5e0*/  FMUL R194, R194, R201.reuse ;  /* 0x000000c9c2c27220 */ /* 0x080fe20000400000 */
[----:B------:R-:W-:Y:S01]  /*a5f0*/  ISETP.GT.AND P2, PT, R4, RZ, P3 ;  /* 0x000000ff0400720c */ /* 0x000fe20001f44270 */
[-C--:B------:R-:W-:Y:S01]  /*a600*/  FMUL R197, R197, R201.reuse ;  /* 0x000000c9c5c57220 */ /* 0x080fe20000400000 */
[----:B------:R-:W-:Y:S01]  /*a610*/  SHF.L.U64.HI R5, R206, 0x4, R207 ;  /* 0x00000004ce057819 */ /* 0x000fe200000102cf */
[----:B------:R-:W-:Y:S01]  /*a620*/  @P1 STG.E.U16 desc[UR54][R6.64], R192 ;  /* 0x000000c006001986 */ /* 0x000fe2000c101536 */
[----:B------:R-:W-:Y:S01]  /*a630*/  ISETP.GT.AND P1, PT, R4, 0x8, P3 ;  /* 0x000000080400780c */ /* 0x000fe20001f24270 */
[-C--:B------:R-:W-:Y:S01]  /*a640*/  FMUL R196, R196, R201.reuse ;  /* 0x000000c9c4c47220 */ /* 0x080fe20000400000 */
[----:B------:R-:W-:Y:S01]  /*a650*/  IADD3 R8, P4, R11, R6, RZ ;  /* 0x000000060b087210 */ /* 0x000fe20007f9e0ff */
[-C--:B------:R-:W-:Y:S01]  /*a660*/  FMUL R199, R199, R201.reuse ;  /* 0x000000c9c7c77220 */ /* 0x080fe20000400000 */
[----:B------:R-:W-:Y:S01]  /*a670*/  ISETP.GT.AND P5, PT, R4, 0x8, P0 ;  /* 0x000000080400780c */ /* 0x000fe200007a4270 */
[----:B------:R-:W-:Y:S01]  /*a680*/  FMUL R198, R198, R201 ;  /* 0x000000c9c6c67220 */ /* 0x000fe20000400000 */
[----:B------:R-:W-:Y:S01]  /*a690*/  F2FP.BF16.F32.PACK_AB R193, RZ, R193 ;  /* 0x000000c1ffc1723e */ /* 0x000fe200000010ff */
[----:B------:R-:W-:Y:S01]  /*a6a0*/  IMAD.X R9, R5, 0x1, R7, P4 ;  /* 0x0000000105097824 */ /* 0x000fe200020e0607 */
[----:B------:R-:W-:Y:S01]  /*a6b0*/  F2FP.BF16.F32.PACK_AB R195, RZ, R195 ;  /* 0x000000c3ffc3723e */ /* 0x000fe200000010ff */
[-C--:B------:R-:W-:Y:S01]  /*a6c0*/  FMUL R184, R184, R201.reuse ;  /* 0x000000c9b8b87220 */ /* 0x080fe20000400000 */
[----:B------:R-:W-:Y:S01]  /*a6d0*/  F2FP.BF16.F32.PACK_AB R194, RZ, R194 ;  /* 0x000000c2ffc2723e */ /* 0x000fe200000010ff */
[----:B------:R-:W-:Y:S01]  /*a6e0*/  @P2 STG.E.U16 desc[UR54][R6.64+0x2], R193 ;  /* 0x000002c106002986 */ /* 0x000fe2000c101536 */
[----:B------:R-:W-:Y:S01]  /*a6f0*/  ISETP.GT.AND P2, PT, R3, 0x8, PT ;  /* 0x000000080300780c */ /* 0x000fe20003f44270 */
[----:B------:R-:W-:Y:S01]  /*a700*/  FMUL R185, R185, R201 ;  /* 0x000000c9b9b97220 */ /* 0x000fe20000400000 */
[----:B------:R-:W-:Y:S01]  /*a710*/  F2FP.BF16.F32.PACK_AB R197, RZ, R197 ;  /* 0x000000c5ffc5723e */ /* 0x000fe200000010ff */
[----:B------:R-:W-:Y:S01]  /*a720*/  @P1 STG.E.U16 desc[UR54][R8.64+0x2], R195 ;  /* 0x000002c308001986 */ /* 0x000fe2000c101536 */
[----:B------:R-:W-:Y:S01]  /*a730*/  ISETP.GT.AND P1, PT, R3, 0x9, PT ;  /* 0x000000090300780c */ /* 0x000fe20003f24270 */
[----:B------:R-:W-:Y:S01]  /*a740*/  IMAD R207, R207, 0xf0, RZ ;  /* 0x000000f0cfcf7824 */ /* 0x000fe200078e02ff */
[----:B------:R-:W-:Y:S01]  /*a750*/  F2FP.BF16.F32.PACK_AB R196, RZ, R196 ;  /* 0x000000c4ffc4723e */ /* 0x000fe200000010ff */
[----:B------:R-:W-:Y:S01]  /*a760*/  @P5 STG.E.U16 desc[UR54][R8.64], R194 ;  /* 0x000000c208005986 */ /* 0x000fe2000c101536 */
[----:B------:R-:W-:Y:S01]  /*a770*/  ISETP.GT.AND P4, PT, R4, RZ, P1 ;  /* 0x000000ff0400720c */ /* 0x000fe20000f84270 */
[----:B------:R-:W-:Y:S01]  /*a780*/  IMAD.WIDE.U32 R14, R206, 0xf0, R8 ;  /* 0x000000f0ce0e7825 */ /* 0x000fe200078e0008 */
[----:B------:R-:W-:-:S03]  /*a790*/  ISETP.GT.AND P5, PT, R4, RZ, P2 ;  /* 0x000000ff0400720c */ /* 0x000fc600017a4270 */
[----:B------:R-:W-:Y:S01]  /*a7a0*/  FMUL R186, R186, R201 ;  /* 0x000000c9baba7220 */ /* 0x000fe20000400000 */
[----:B------:R-:W-:Y:S01]  /*a7b0*/  F2FP.BF16.F32.PACK_AB R199, RZ, R199 ;  /* 0x000000c7ffc7723e */ /* 0x000fe200000010ff */
[----:B------:R-:W-:Y:S01]  /*a7c0*/  IMAD.IADD R15, R207, 0x1, R15 ;  /* 0x00000001cf0f7824 */ /* 0x000fe200078e020f */
[----:B------:R-:W-:Y:S01]  /*a7d0*/  F2FP.BF16.F32.PACK_AB R198, RZ, R198 ;  /* 0x000000c6ffc6723e */ /* 0x000fe200000010ff */
[-C--:B------:R-:W-:Y:S01]  /*a7e0*/  FMUL R187, R187, R201.reuse ;  /* 0x000000c9bbbb7220 */ /* 0x080fe20000400000 */
[----:B------:R-:W-:Y:S01]  /*a7f0*/  F2FP.BF16.F32.PACK_AB R184, RZ, R184 ;  /* 0x000000b8ffb8723e */ /* 0x000fe200000010ff */
[----:B------:R-:W-:Y:S01]  /*a800*/  FMUL R188, R188, R201 ;  /* 0x000000c9bcbc7220 */ /* 0x000fe20000400000 */
[----:B------:R-:W-:Y:S01]  /*a810*/  F2FP.BF16.F32.PACK_AB R185, RZ, R185 ;  /* 0x000000b9ffb9723e */ /* 0x000fe200000010ff */
[-C--:B------:R-:W-:Y:S01]  /*a820*/  FMUL R189, R189, R201.reuse ;  /* 0x000000c9bdbd7220 */ /* 0x080fe20000400000 */
[----:B------:R-:W-:Y:S01]  /*a830*/  F2FP.BF16.F32.PACK_AB R186, RZ, R186 ;  /* 0x000000baffba723e */ /* 0x000fe200000010ff */
[----:B------:R-:W-:Y:S01]  /*a840*/  @P4 STG.E.U16 desc[UR54][R6.64+0x12], R197 ;  /* 0x000012c506004986 */ /* 0x000fe2000c101536 */
[----:B------:R-:W-:Y:S01]  /*a850*/  ISETP.GT.AND P4, PT, R4, 0x8, P1 ;  /* 0x000000080400780c */ /* 0x000fe20000f84270 */
[----:B------:R-:W-:Y:S01]  /*a860*/  FMUL R190, R190, R201 ;  /* 0x000000c9bebe7220 */ /* 0x000fe20000400000 */
[----:B------:R-:W-:Y:S01]  /*a870*/  F2FP.BF16.F32.PACK_AB R187, RZ, R187 ;  /* 0x000000bbffbb723e */ /* 0x000fe200000010ff */
[----:B------:R-:W-:Y:S01]  /*a880*/  @P5 STG.E.U16 desc[UR54][R6.64+0x10], R196 ;  /* 0x000010c406005986 */ /* 0x000fe2000c101536 */
[----:B------:R-:W-:Y:S01]  /*a890*/  ISETP.GT.AND P5, PT, R4, 0x8, P2 ;  /* 0x000000080400780c */ /* 0x000fe200017a4270 */
[-C--:B------:R-:W-:Y:S01]  /*a8a0*/  FMUL R191, R191, R201.reuse ;  /* 0x000000c9bfbf7220 */ /* 0x080fe20000400000 */
[----:B------:R-:W-:Y:S01]  /*a8b0*/  F2FP.BF16.F32.PACK_AB R188, RZ, R188 ;  /* 0x000000bcffbc723e */ /* 0x000fe200000010ff */
[----:B------:R-:W-:Y:S01]  /*a8c0*/  FMUL R177, R177, R201 ;  /* 0x000000c9b1b17220 */ /* 0x000fe20000400000 */
[----:B------:R-:W-:Y:S01]  /*a8d0*/  F2FP.BF16.F32.PACK_AB R189, RZ, R189 ;  /* 0x000000bdffbd723e */ /* 0x000fe200000010ff */
[-C--:B------:R-:W-:Y:S01]  /*a8e0*/  FMUL R176, R176, R201.reuse ;  /* 0x000000c9b0b07220 */ /* 0x080fe20000400000 */
[----:B------:R-:W-:Y:S01]  /*a8f0*/  F2FP.BF16.F32.PACK_AB R190, RZ, R190 ;  /* 0x000000beffbe723e */ /* 0x000fe200000010ff */
[----:B------:R-:W-:Y:S01]  /*a900*/  FMUL R178, R178, R201 ;  /* 0x000000c9b2b27220 */ /* 0x000fe20000400000 */
[----:B------:R-:W-:Y:S01]  /*a910*/  F2FP.BF16.F32.PACK_AB R191, RZ, R191 ;  /* 0x000000bfffbf723e */ /* 0x000fe200000010ff */
[----:B------:R-:W-:Y:S01]  /*a920*/  @P4 STG.E.U16 desc[UR54][R8.64+0x12], R199 ;  /* 0x000012c708004986 */ /* 0x000fe2000c101536 */
[C---:B------:R-:W-:Y:S01]  /*a930*/  ISETP.GT.AND P4, PT, R4.reuse, 0x80, P0 ;  /* 0x000000800400780c */ /* 0x040fe20000784270 */
[-C--:B------:R-:W-:Y:S01]  /*a940*/  FMUL R179, R179, R201.reuse ;  /* 0x000000c9b3b37220 */ /* 0x080fe20000400000 */
[C---:B------:R-:W-:Y:S01]  /*a950*/  ISETP.GT.AND P0, PT, R4.reuse, 0x88, P0 ;  /* 0x000000880400780c */ /* 0x040fe20000704270 */
[----:B------:R-:W-:Y:S01]  /*a960*/  @P5 STG.E.U16 desc[UR54][R8.64+0x10], R198 ;  /* 0x000010c608005986 */ /* 0x000fe2000c101536 */
[----:B------:R-:W-:Y:S01]  /*a970*/  ISETP.GT.AND P5, PT, R4, 0x80, P3 ;  /* 0x000000800400780c */ /* 0x000fe20001fa4270 */
[-C--:B------:R-:W-:Y:S01]  /*a980*/  FMUL R180, R180, R201.reuse ;  /* 0x000000c9b4b47220 */ /* 0x080fe20000400000 */
[----:B------:R-:W-:Y:S01]  /*a990*/  ISETP.GT.AND P3, PT, R4, 0x88, P3 ;  /* 0x000000880400780c */ /* 0x000fe20001f64270 */
[----:B------:R-:W-:Y:S01]  /*a9a0*/  FMUL R181, R181, R201 ;  /* 0x000000c9b5b57220 */ /* 0x000fe20000400000 */
[----:B------:R-:W-:Y:S01]  /*a9b0*/  F2FP.BF16.F32.PACK_AB R177, RZ, R177 ;  /* 0x000000b1ffb1723e */ /* 0x000fe200000010ff */
[-C--:B------:R-:W-:Y:S01]  /*a9c0*/  FMUL R182, R182, R201.reuse ;  /* 0x000000c9b6b67220 */ /* 0x080fe20000400000 */
[----:B------:R-:W-:Y:S01]  /*a9d0*/  F2FP.BF16.F32.PACK_AB R176, RZ, R176 ;  /* 0x000000b0ffb0723e */ /* 0x000fe200000010ff */
[-C--:B------:R-:W-:Y:S01]  /*a9e0*/  FMUL R183, R183, R201.reuse ;  /* 0x000000c9b7b77220 */ /* 0x080fe20000400000 */
[----:B------:R-:W-:Y:S01]  /*a9f0*/  F2FP.BF16.F32.PACK_AB R178, RZ, R178 ;  /* 0x000000b2ffb2723e */ /* 0x000fe200000010ff */
[----:B------:R-:W-:Y:S01]  /*aa00*/  @P4 STG.E.U16 desc[UR54][R14.64], R184 ;  /* 0x000000b80e004986 */ /* 0x000fe2000c101536 */
[----:B------:R-:W-:Y:S01]  /*aa10*/  IADD3 R12, P4, R11, R14, RZ ;  /* 0x0000000e0b0c7210 */ /* 0x000fe20007f9e0ff */
[----:B------:R-:W-:Y:S01]  /*aa20*/  FMUL R168, R168, R201 ;  /* 0x000000c9a8a87220 */ /* 0x000fe20000400000 */
[----:B------:R-:W-:Y:S01]  /*aa30*/  F2FP.BF16.F32.PACK_AB R179, RZ, R179 ;  /* 0x000000b3ffb3723e */ /* 0x000fe200000010ff */
[----:B------:R-:W-:Y:S01]  /*aa40*/  @P5 STG.E.U16 desc[UR54][R14.64+0x2], R185 ;  /* 0x000002b90e005986 */ /* 0x000fe2000c101536 */
[C---:B------:R-:W-:Y:S01]  /*aa50*/  ISETP.GT.AND P5, PT, R4.reuse, 0x80, P2 ;  /* 0x000000800400780c */ /* 0x040fe200017a4270 */
[--C-:B------:R-:W-:Y:S01]  /*aa60*/  IMAD.X R13, R5, 0x1, R15.reuse, P4 ;  /* 0x00000001050d7824 */ /* 0x100fe200020e060f */
[C---:B------:R-:W-:Y:S01]  /*aa70*/  ISETP.GT.AND P4, PT, R4.reuse, 0x80, P1 ;  /* 0x000000800400780c */ /* 0x040fe20000f84270 */
[-C--:B------:R-:W-:Y:S01]  /*aa80*/  FMUL R169, R169, R201.reuse ;  /* 0x000000c9a9a97220 */ /* 0x080fe20000400000 */
[----:B------:R-:W-:Y:S01]  /*aa90*/  ISETP.GT.AND P1, PT, R4, 0x88, P1 ;  /* 0x000000880400780c */ /* 0x000fe20000f24270 */
[-C--:B------:R-:W-:Y:S01]  /*aaa0*/  FMUL R170, R170, R201.reuse ;  /* 0x000000c9aaaa7220 */ /* 0x080fe20000400000 */
[----:B------:R-:W-:Y:S01]  /*aab0*/  @P0 STG.E.U16 desc[UR54][R12.64], R186 ;  /* 0x000000ba0c000986 */ /* 0x000fe2000c101536 */
[----:B------:R-:W-:Y:S01]  /*aac0*/  ISETP.GT.AND P0, PT, R3, 0x11, PT ;  /* 0x000000110300780c */ /* 0x000fe20003f04270 */
[-C--:B------:R-:W-:Y:S01]  /*aad0*/  FMUL R171, R171, R201.reuse ;  /* 0x000000c9abab7220 */ /* 0x080fe20000400000 */
[----:B------:R-:W-:Y:S01]  /*aae0*/  F2FP.BF16.F32.PACK_AB R180, RZ, R180 ;  /* 0x000000b4ffb4723e */ /* 0x000fe200000010ff */
[----:B------:R-:W-:Y:S01]  /*aaf0*/  @P3 STG.E.U16 desc[UR54][R12.64+0x2], R187 ;  /* 0x000002bb0c003986 */ /* 0x000fe2000c101536 */
[----:B------:R-:W-:Y:S01]  /*ab00*/  ISETP.GT.AND P3, PT, R4, 0x88, P2 ;  /* 0x000000880400780c */ /* 0x000fe20001764270 */
[----:B------:R-:W-:Y:S01]  /*ab10*/  FMUL R172, R172, R201 ;  /* 0x000000c9acac7220 */ /* 0x000fe20000400000 */
[----:B------:R-:W-:Y:S01]  /*ab20*/  @P5 IMAD.MOV.U32 R20, RZ, RZ, R14 ;  /* 0x000000ffff145224 */ /* 0x000fe200078e000e */
[----:B------:R-:W-:Y:S01]  /*ab30*/  ISETP.GT.AND P2, PT, R3, 0x10, PT ;  /* 0x000000100300780c */ /* 0x000fe20003f44270 */
[----:B------:R-:W-:Y:S01]  /*ab40*/  @P5 IMAD.MOV.U32 R21, RZ, RZ, R15 ;  /* 0x000000ffff155224 */ /* 0x000fe200078e000f */
[----:B------:R-:W-:Y:S01]  /*ab50*/  F2FP.BF16.F32.PACK_AB R181, RZ, R181 ;  /* 0x000000b5ffb5723e */ /* 0x000fe200000010ff */
[-C--:B------:R-:W-:Y:S01]  /*ab60*/  FMUL R173, R173, R201.reuse ;  /* 0x000000c9adad7220 */ /* 0x080fe20000400000 */
[----:B------:R-:W-:Y:S01]  /*ab70*/  F2FP.BF16.F32.PACK_AB R182, RZ, R182 ;  /* 0x000000b6ffb6723e */ /* 0x000fe200000010ff */
[-C--:B------:R-:W-:Y:S01]  /*ab80*/  FMUL R175, R175, R201.reuse ;  /* 0x000000c9afaf7220 */ /* 0x080fe20000400000 */
[----:B------:R-:W-:Y:S01]  /*ab90*/  @P5 STG.E.U16 desc[UR54][R20.64+0x10], R188 ;  /* 0x000010bc14005986 */ /* 0x000fe2000c101536 */
[----:B------:R-:W-:Y:S01]  /*aba0*/  ISETP.GT.AND P5, PT, R4, RZ, P0 ;  /* 0x000000ff0400720c */ /* 0x000fe200007a4270 */
[----:B------:R-:W-:Y:S01]  /*abb0*/  FMUL R174, R174, R201 ;  /* 0x000000c9aeae7220 */ /* 0x000fe20000400000 */
[----:B------:R-:W-:Y:S01]  /*abc0*/  F2FP.BF16.F32.PACK_AB R183, RZ, R183 ;  /* 0x000000b7ffb7723e */ /* 0x000fe200000010ff */
[----:B------:R-:W-:Y:S01]  /*abd0*/  @P4 STG.E.U16 desc[UR54][R14.64+0x12], R189 ;  /* 0x000012bd0e004986 */ /* 0x000fe2000c101536 */
[----:B------:R-:W-:Y:S01]  /*abe0*/  ISETP.GT.AND P4, PT, R4, RZ, P2 ;  /* 0x000000ff0400720c */ /* 0x000fe20001784270 */
[-C--:B------:R-:W-:Y:S01]  /*abf0*/  FMUL R160, R160, R201.reuse ;  /* 0x000000c9a0a07220 */ /* 0x080fe20000400000 */
[----:B------:R-:W-:Y:S01]  /*ac00*/  F2FP.BF16.F32.PACK_AB R168, RZ, R168 ;  /* 0x000000a8ffa8723e */ /* 0x000fe200000010ff */
[----:B------:R-:W-:Y:S01]  /*ac10*/  @P3 STG.E.U16 desc[UR54][R12.64+0x10], R190 ;  /* 0x000010be0c003986 */ /* 0x000fe2000c101536 */
[C---:B------:R-:W-:Y:S01]  /*ac20*/  ISETP.GT.AND P3, PT, R4.reuse, 0x8, P2 ;  /* 0x000000080400780c */ /* 0x040fe20001764270 */
[----:B------:R-:W-:Y:S01]  /*ac30*/  FMUL R161, R161, R201 ;  /* 0x000000c9a1a17220 */ /* 0x000fe20000400000 */
[----:B------:R-:W-:Y:S01]  /*ac40*/  F2FP.BF16.F32.PACK_AB R169, RZ, R169 ;  /* 0x000000a9ffa9723e */ /* 0x000fe200000010ff */
[----:B------:R0:W-:Y:S01]  /*ac50*/  @P1 STG.E.U16 desc[UR54][R12.64+0x12], R191 ;  /* 0x000012bf0c001986 */ /* 0x0001e2000c101536 */
[----:B------:R-:W-:Y:S01]  /*ac60*/  ISETP.GT.AND P1, PT, R3, 0x18, PT ;  /* 0x000000180300780c */ /* 0x000fe20003f24270 */
[-C--:B------:R-:W-:Y:S01]  /*ac70*/  FMUL R163, R163, R201.reuse ;  /* 0x000000c9a3a37220 */ /* 0x080fe20000400000 */
[----:B------:R-:W-:Y:S01]  /*ac80*/  F2FP.BF16.F32.PACK_AB R170, RZ, R170 ;  /* 0x000000aaffaa723e */ /* 0x000fe200000010ff */
[----:B------:R1:W-:Y:S01]  /*ac90*/  @P5 STG.E.U16 desc[UR54][R6.64+0x22], R177 ;  /* 0x000022b106005986 */ /* 0x0003e2000c101536 */
[----:B------:R-:W-:Y:S01]  /*aca0*/  ISETP.GT.AND P5, PT, R4, 0x8, P0 ;  /* 0x000000080400780c */ /* 0x000fe200007a4270 */
[----:B------:R-:W-:Y:S01]  /*acb0*/  FMUL R162, R162, R201 ;  /* 0x000000c9a2a27220 */ /* 0x000fe20000400000 */
[----:B------:R-:W-:Y:S01]  /*acc0*/  F2FP.BF16.F32.PACK_AB R171, RZ, R171 ;  /* 0x000000abffab723e */ /* 0x000fe200000010ff */
[----:B------:R1:W-:Y:S01]  /*acd0*/  @P4 STG.E.U16 desc[UR54][R6.64+0x20], R176 ;  /* 0x000020b006004986 */ /* 0x0003e2000c101536 */
[----:B------:R-:W-:Y:S01]  /*ace0*/  ISETP.GT.AND P4, PT, R4, RZ, P1 ;  /* 0x000000ff0400720c */ /* 0x000fe20000f84270 */
[----:B------:R-:W-:Y:S01]  /*acf0*/  FMUL R164, R164, R201 ;  /* 0x000000c9a4a47220 */ /* 0x000fe20000400000 */
[----:B------:R-:W-:Y:S01]  /*ad00*/  F2FP.BF16.F32.PACK_AB R172, RZ, R172 ;  /* 0x000000acffac723e */ /* 0x000fe200000010ff */
[----:B------:R1:W-:Y:S01]  /*ad10*/  @P3 STG.E.U16 desc[UR54][R8.64+0x20], R178 ;  /* 0x000020b208003986 */ /* 0x0003e2000c101536 */
[----:B------:R-:W-:Y:S01]  /*ad20*/  ISETP.GT.AND P3, PT, R3, 0x19, PT ;  /* 0x000000190300780c */ /* 0x000fe20003f64270 */
[----:B0-----:R-:W-:Y:S01]  /*ad30*/  IMAD.WIDE.U32 R12, R206, 0xf0, R8 ;  /* 0x000000f0ce0c7825 */ /* 0x001fe200078e0008 */
[----:B------:R-:W-:-:S03]  /*ad40*/  F2FP.BF16.F32.PACK_AB R173, RZ, R173 ;  /* 0x000000adffad723e */ /* 0x000fc600000010ff */
[----:B------:R-:W-:Y:S01]  /*ad50*/  FMUL R165, R165, R201 ;  /* 0x000000c9a5a57220 */ /* 0x000fe20000400000 */
[----:B------:R-:W-:Y:S01]  /*ad60*/  F2FP.BF16.F32.PACK_AB R175, RZ, R175 ;  /* 0x000000afffaf723e */ /* 0x000fe200000010ff */
[----:B------:R1:W-:Y:S01]  /*ad70*/  @P5 STG.E.U16 desc[UR54][R8.64+0x22], R179 ;  /* 0x000022b308005986 */ /* 0x0003e2000c101536 */
[C---:B------:R-:W-:Y:S01]  /*ad80*/  ISETP.GT.AND P5, PT, R4.reuse, RZ, P3 ;  /* 0x000000ff0400720c */ /* 0x040fe20001fa4270 */
[----:B------:R-:W-:Y:S01]  /*ad90*/  IMAD.IADD R13, R207, 0x1, R13 ;  /* 0x00000001cf0d7824 */ /* 0x000fe200078e020d */
[----:B------:R-:W-:Y:S01]  /*ada0*/  F2FP.BF16.F32.PACK_AB R174, RZ, R174 ;  /* 0x000000aeffae723e */ /* 0x000fe200000010ff */
[----:B------:R1:W-:Y:S01]  /*adb0*/  @P4 STG.E.U16 desc[UR54][R6.64+0x30], R180 ;  /* 0x000030b406004986 */ /* 0x0003e2000c101536 */
[----:B------:R-:W-:Y:S01]  /*adc0*/  ISETP.GT.AND P4, PT, R4, 0x8, P1 ;  /* 0x000000080400780c */ /* 0x000fe20000f84270 */
[-C--:B------:R-:W-:Y:S01]  /*add0*/  FMUL R166, R166, R201.reuse ;  /* 0x000000c9a6a67220 */ /* 0x080fe20000400000 */
[----:B------:R-:W-:Y:S01]  /*ade0*/  F2FP.BF16.F32.PACK_AB R160, RZ, R160 ;  /* 0x000000a0ffa0723e */ /* 0x000fe200000010ff */
[----:B------:R-:W-:Y:S01]  /*adf0*/  FMUL R167, R167, R201 ;  /* 0x000000c9a7a77220 */ /* 0x000fe20000400000 */
[----:B------:R-:W-:Y:S01]  /*ae00*/  F2FP.BF16.F32.PACK_AB R161, RZ, R161 ;  /* 0x000000a1ffa1723e */ /* 0x000fe200000010ff */
[----:B------:R-:W-:Y:S01]  /*ae10*/  FMUL R152, R152, R201 ;  /* 0x000000c998987220 */ /* 0x000fe20000400000 */
[----:B------:R-:W-:Y:S01]  /*ae20*/  F2FP.BF16.F32.PACK_AB R163, RZ, R163 ;  /* 0x000000a3ffa3723e */ /* 0x000fe200000010ff */
[-C--:B------:R-:W-:Y:S01]  /*ae30*/  FMUL R153, R153, R201.reuse ;  /* 0x000000c999997220 */ /* 0x080fe20000400000 */
[----:B------:R-:W-:Y:S01]  /*ae40*/  F2FP.BF16.F32.PACK_AB R162, RZ, R162 ;  /* 0x000000a2ffa2723e */ /* 0x000fe200000010ff */
[----:B------:R1:W-:Y:S01]  /*ae50*/  @P5 STG.E.U16 desc[UR54][R6.64+0x32], R181 ;  /* 0x000032b506005986 */ /* 0x0003e2000c101536 */
[----:B------:R-:W-:Y:S01]  /*ae60*/  ISETP.GT.AND P5, PT, R4, 0x8, P3 ;  /* 0x000000080400780c */ /* 0x000fe20001fa4270 */
[-C--:B------:R-:W-:Y:S01]  /*ae70*/  FMUL R154, R154, R201.reuse ;  /* 0x000000c99a9a7220 */ /* 0x080fe20000400000 */
[----:B------:R-:W-:Y:S01]  /*ae80*/  F2FP.BF16.F32.PACK_AB R164, RZ, R164 ;  /* 0x000000a4ffa4723e */ /* 0x000fe200000010ff */
[----:B------:R1:W-:Y:S01]  /*ae90*/  @P4 STG.E.U16 desc[UR54][R8.64+0x30], R182 ;  /* 0x000030b608004986 */ /* 0x0003e2000c101536 */
[C---:B------:R-:W-:Y:S01]  /*aea0*/  ISETP.GT.AND P4, PT, R4.reuse, 0x80, P2 ;  /* 0x000000800400780c */ /* 0x040fe20001784270 */
[-C--:B------:R-:W-:Y:S01]  /*aeb0*/  FMUL R155, R155, R201.reuse ;  /* 0x000000c99b9b7220 */ /* 0x080fe20000400000 */
[----:B------:R-:W-:Y:S01]  /*aec0*/  ISETP.GT.AND P2, PT, R4, 0x88, P2 ;  /* 0x000000880400780c */ /* 0x000fe20001744270 */
[----:B------:R-:W-:Y:S01]  /*aed0*/  FMUL R157, R157, R201 ;  /* 0x000000c99d9d7220 */ /* 0x000fe20000400000 */
[----:B------:R-:W-:Y:S01]  /*aee0*/  F2FP.BF16.F32.PACK_AB R165, RZ, R165 ;  /* 0x000000a5ffa5723e */ /* 0x000fe200000010ff */
[-C--:B------:R-:W-:Y:S01]  /*aef0*/  FMUL R156, R156, R201.reuse ;  /* 0x000000c99c9c7220 */ /* 0x080fe20000400000 */
[----:B------:R-:W-:Y:S01]  /*af00*/  F2FP.BF16.F32.PACK_AB R166, RZ, R166 ;  /* 0x000000a6ffa6723e */ /* 0x000fe200000010ff */
[----:B------:R-:W-:Y:S01]  /*af10*/  FMUL R158, R158, R201 ;  /* 0x000000c99e9e7220 */ /* 0x000fe20000400000 */
[----:B------:R-:W-:Y:S01]  /*af20*/  F2FP.BF16.F32.PACK_AB R167, RZ, R167 ;  /* 0x000000a7ffa7723e */ /* 0x000fe200000010ff */
[----:B------:R1:W-:Y:S01]  /*af30*/  @P5 STG.E.U16 desc[UR54][R8.64+0x32], R183 ;  /* 0x000032b708005986 */ /* 0x0003e2000c101536 */
[----:B------:R-:W-:Y:S01]  /*af40*/  IADD3 R10, P5, R11, R12, RZ ;  /* 0x0000000c0b0a7210 */ /* 0x000fe20007fbe0ff */
[-C--:B------:R-:W-:Y:S01]  /*af50*/  FMUL R159, R159, R201.reuse ;  /* 0x000000c99f9f7220 */ /* 0x080fe20000400000 */
[----:B------:R-:W-:Y:S01]  /*af60*/  F2FP.BF16.F32.PACK_AB R152, RZ, R152 ;  /* 0x00000098ff98723e */ /* 0x000fe200000010ff */
[----:B------:R1:W-:Y:S01]  /*af70*/  @P4 STG.E.U16 desc[UR54][R12.64+0x20], R168 ;  /* 0x000020a80c004986 */ /* 0x0003e2000c101536 */
[C---:B------:R-:W-:Y:S01]  /*af80*/  ISETP.GT.AND P4, PT, R4.reuse, 0x80, P0 ;  /* 0x000000800400780c */ /* 0x040fe20000784270 */
[----:B------:R-:W-:Y:S01]  /*af90*/  IMAD.X R11, R5, 0x1, R13, P5 ;  /* 0x00000001050b7824 */ /* 0x000fe200028e060d */
[----:B------:R-:W-:Y:S01]  /*afa0*/  ISETP.GT.AND P0, PT, R4, 0x88, P0 ;  /* 0x000000880400780c */ /* 0x000fe20000704270 */
[----:B------:R-:W-:Y:S01]  /*afb0*/  FMUL R144, R144, R201 ;  /* 0x000000c990907220 */ /* 0x000fe20000400000 */
[----:B------:R-:W-:Y:S01]  /*afc0*/  F2FP.BF16.F32.PACK_AB R153, RZ, R153 ;  /* 0x00000099ff99723e */ /* 0x000fe200000010ff */
        /* <DEDUP_REMOVED lines=9> */
[C---:B------:R-:W-:Y:S01]  /*b060*/  ISETP.GT.AND P4, PT, R4.reuse, 0x80, P1 ;  /* 0x000000800400780c */ /* 0x040fe20000f84270 */
[-C--:B------:R-:W-:Y:S01]  /*b070*/  FMUL R149, R149, R201.reuse ;  /* 0x000000c995957220 */ /* 0x080fe20000400000 */
[C---:B------:R-:W-:Y:S01]  /*b080*/  ISETP.GT.AND P1, PT, R4.reuse, 0x88, P1 ;  /* 0x000000880400780c */ /* 0x040fe20000f24270 */
[----:B------:R1:W-:Y:S01]  /*b090*/  @P2 STG.E.U16 desc[UR54][R10.64+0x20], R170 ;  /* 0x000020aa0a002986 */ /* 0x0003e2000c101536 */
[----:B------:R-:W-:Y:S01]  /*b0a0*/  ISETP.GT.AND P2, PT, R4, 0x80, P3 ;  /* 0x000000800400780c */ /* 0x000fe20001f44270 */
[-C--:B------:R-:W-:Y:S01]  /*b0b0*/  FMUL R150, R150, R201.reuse ;  /* 0x000000c996967220 */ /* 0x080fe20000400000 */
[----:B------:R-:W-:Y:S01]  /*b0c0*/  ISETP.GT.AND P3, PT, R4, 0x88, P3 ;  /* 0x000000880400780c */ /* 0x000fe20001f64270 */
[----:B------:R1:W-:Y:S01]  /*b0d0*/  @P0 STG.E.U16 desc[UR54][R10.64+0x22], R171 ;  /* 0x000022ab0a000986 */ /* 0x0003e2000c101536 */
[----:B------:R-:W-:Y:S01]  /*b0e0*/  F2FP.BF16.F32.PACK_AB R158, RZ, R158 ;  /* 0x0000009eff9e723e */ /* 0x000fe200000010ff */
[----:B------:R-:W-:Y:S01]  /*b0f0*/  FMUL R151, R151, R201 ;  /* 0x000000c997977220 */ /* 0x000fe20000400000 */
[----:B------:R-:W-:Y:S01]  /*b100*/  F2FP.BF16.F32.PACK_AB R159, RZ, R159 ;  /* 0x0000009fff9f723e */ /* 0x000fe200000010ff */
[----:B------:R-:W-:Y:S01]  /*b110*/  FMUL R136, R136, R201 ;  /* 0x000000c988887220 */ /* 0x000fe20000400000 */
[----:B------:R-:W-:Y:S01]  /*b120*/  F2FP.BF16.F32.PACK_AB R144, RZ, R144 ;  /* 0x00000090ff90723e */ /* 0x000fe200000010ff */
[----:B------:R1:W-:Y:S01]  /*b130*/  @P4 STG.E.U16 desc[UR54][R12.64+0x30], R172 ;  /* 0x000030ac0c004986 */ /* 0x0003e2000c101536 */
[----:B------:R-:W-:Y:S01]  /*b140*/  F2FP.BF16.F32.PACK_AB R145, RZ, R145 ;  /* 0x00000091ff91723e */ /* 0x000fe200000010ff */
[----:B------:R-:W-:Y:S01]  /*b150*/  FMUL R137, R137, R201 ;  /* 0x000000c989897220 */ /* 0x000fe20000400000 */
[----:B------:R-:W-:Y:S01]  /*b160*/  F2FP.BF16.F32.PACK_AB R147, RZ, R147 ;  /* 0x00000093ff93723e */ /* 0x000fe200000010ff */
[----:B------:R1:W-:Y:S01]  /*b170*/  @P2 STG.E.U16 desc[UR54][R12.64+0x32], R173 ;  /* 0x000032ad0c002986 */ /* 0x0003e2000c101536 */
[C---:B------:R-:W-:Y:S01]  /*b180*/  ISETP.GT.AND P2, PT, R3.reuse, 0x21, PT ;  /* 0x000000210300780c */ /* 0x040fe20003f44270 */
[-C--:B------:R-:W-:Y:S01]  /*b190*/  FMUL R138, R138, R201.reuse ;  /* 0x000000c98a8a7220 */ /* 0x080fe20000400000 */
[----:B------:R-:W-:Y:S01]  /*b1a0*/  F2FP.BF16.F32.PACK_AB R146, RZ, R146 ;  /* 0x00000092ff92723e */ /* 0x000fe200000010ff */
[----:B------:R1:W-:Y:S01]  /*b1b0*/  @P3 STG.E.U16 desc[UR54][R10.64+0x32], R175 ;  /* 0x000032af0a003986 */ /* 0x0003e2000c101536 */
[----:B------:R-:W-:Y:S01]  /*b1c0*/  ISETP.GT.AND P3, PT, R3, 0x20, PT ;  /* 0x000000200300780c */ /* 0x000fe20003f64270 */
[-C--:B------:R-:W-:Y:S01]  /*b1d0*/  FMUL R139, R139, R201.reuse ;  /* 0x000000c98b8b7220 */ /* 0x080fe20000400000 */
[C---:B------:R-:W-:Y:S01]  /*b1e0*/  ISETP.GT.AND P4, PT, R4.reuse, RZ, P2 ;  /* 0x000000ff0400720c */ /* 0x040fe20001784270 */
[----:B------:R1:W-:Y:S01]  /*b1f0*/  @P1 STG.E.U16 desc[UR54][R10.64+0x30], R174 ;  /* 0x000030ae0a001986 */ /* 0x0003e2000c101536 */
[C---:B------:R-:W-:Y:S01]  /*b200*/  ISETP.GT.AND P0, PT, R4.reuse, RZ, P3 ;  /* 0x000000ff0400720c */ /* 0x040fe20001f04270 */
[-C--:B------:R-:W-:Y:S01]  /*b210*/  FMUL R141, R141, R201.reuse ;  /* 0x000000c98d8d7220 */ /* 0x080fe20000400000 */
[----:B------:R-:W-:Y:S01]  /*b220*/  ISETP.GT.AND P1, PT, R4, 0x8, P2 ;  /* 0x000000080400780c */ /* 0x000fe20001724270 */
[-C--:B------:R-:W-:Y:S01]  /*b230*/  FMUL R140, R140, R201.reuse ;  /* 0x000000c98c8c7220 */ /* 0x080fe20000400000 */
[----:B------:R-:W-:Y:S01]  /*b240*/  ISETP.GT.AND P5, PT, R4, 0x8, P3 ;  /* 0x000000080400780c */ /* 0x000fe20001fa4270 */
[-C--:B------:R-:W-:Y:S01]  /*b250*/  FMUL R142, R142, R201.reuse ;  /* 0x000000c98e8e7220 */ /* 0x080fe20000400000 */
[----:B------:R-:W-:Y:S01]  /*b260*/  F2FP.BF16.F32.PACK_AB R148, RZ, R148 ;  /* 0x00000094ff94723e */ /* 0x000fe200000010ff */
[----:B------:R-:W-:Y:S01]  /*b270*/  FMUL R143, R143, R201 ;  /* 0x000000c98f8f7220 */ /* 0x000fe20000400000 */
[----:B------:R-:W-:Y:S01]  /*b280*/  F2FP.BF16.F32.PACK_AB R149, RZ, R149 ;  /* 0x00000095ff95723e */ /* 0x000fe200000010ff */
[----:B------:R-:W-:Y:S01]  /*b290*/  FMUL R128, R128, R201 ;  /* 0x000000c980807220 */ /* 0x000fe20000400000 */
[----:B------:R-:W-:Y:S01]  /*b2a0*/  F2FP.BF16.F32.PACK_AB R150, RZ, R150 ;  /* 0x00000096ff96723e */ /* 0x000fe200000010ff */
[----:B------:R1:W-:Y:S01]  /*b2b0*/  @P4 STG.E.U16 desc[UR54][R6.64+0x42], R161 ;  /* 0x000042a106004986 */ /* 0x0003e2000c101536 */
[----:B------:R-:W-:Y:S01]  /*b2c0*/  F2FP.BF16.F32.PACK_AB R151, RZ, R151 ;  /* 0x00000097ff97723e */ /* 0x000fe200000010ff */
[-C--:B------:R-:W-:Y:S01]  /*b2d0*/  FMUL R129, R129, R201.reuse ;  /* 0x000000c981817220 */ /* 0x080fe20000400000 */
[----:B------:R-:W-:Y:S01]  /*b2e0*/  F2FP.BF16.F32.PACK_AB R136, RZ, R136 ;  /* 0x00000088ff88723e */ /* 0x000fe200000010ff */
[----:B------:R1:W-:Y:S01]  /*b2f0*/  @P0 STG.E.U16 desc[UR54][R6.64+0x40], R160 ;  /* 0x000040a006000986 */ /* 0x0003e2000c101536 */
[----:B------:R-:W-:Y:S01]  /*b300*/  ISETP.GT.AND P0, PT, R3, 0x28, PT ;  /* 0x000000280300780c */ /* 0x000fe20003f04270 */
[----:B------:R-:W-:Y:S01]  /*b310*/  FMUL R131, R131, R201 ;  /* 0x000000c983837220 */ /* 0x000fe20000400000 */
[----:B------:R-:W-:Y:S01]  /*b320*/  F2FP.BF16.F32.PACK_AB R137, RZ, R137 ;  /* 0x00000089ff89723e */ /* 0x000fe200000010ff */
[----:B------:R1:W-:Y:S01]  /*b330*/  @P1 STG.E.U16 desc[UR54][R8.64+0x42], R163 ;  /* 0x000042a308001986 */ /* 0x0003e2000c101536 */
[----:B------:R-:W-:Y:S01]  /*b340*/  ISETP.GT.AND P1, PT, R3, 0x29, PT ;  /* 0x000000290300780c */ /* 0x000fe20003f24270 */
[-C--:B------:R-:W-:Y:S01]  /*b350*/  FMUL R130, R130, R201.reuse ;  /* 0x000000c982827220 */ /* 0x080fe20000400000 */
[----:B------:R-:W-:Y:S01]  /*b360*/  F2FP.BF16.F32.PACK_AB R138, RZ, R138 ;  /* 0x0000008aff8a723e */ /* 0x000fe200000010ff */
[----:B------:R1:W-:Y:S01]  /*b370*/  @P5 STG.E.U16 desc[UR54][R8.64+0x40], R162 ;  /* 0x000040a208005986 */ /* 0x0003e2000c101536 */
[----:B------:R-:W-:Y:S01]  /*b380*/  ISETP.GT.AND P5, PT, R4, RZ, P0 ;  /* 0x000000ff0400720c */ /* 0x000fe200007a4270 */
[-C--:B------:R-:W-:Y:S01]  /*b390*/  FMUL R132, R132, R201.reuse ;  /* 0x000000c984847220 */ /* 0x080fe20000400000 */
[----:B------:R-:W-:Y:S01]  /*b3a0*/  ISETP.GT.AND P4, PT, R4, RZ, P1 ;  /* 0x000000ff0400720c */ /* 0x000fe20000f84270 */
[----:B------:R-:W-:Y:S01]  /*b3b0*/  FMUL R133, R133, R201 ;  /* 0x000000c985857220 */ /* 0x000fe20000400000 */
[----:B------:R-:W-:Y:S01]  /*b3c0*/  F2FP.BF16.F32.PACK_AB R139, RZ, R139 ;  /* 0x0000008bff8b723e */ /* 0x000fe200000010ff */
[----:B------:R-:W-:Y:S01]  /*b3d0*/  FMUL R134, R134, R201 ;  /* 0x000000c986867220 */ /* 0x000fe20000400000 */
[----:B------:R-:W-:Y:S01]  /*b3e0*/  F2FP.BF16.F32.PACK_AB R141, RZ, R141 ;  /* 0x0000008dff8d723e */ /* 0x000fe200000010ff */
[-C--:B------:R-:W-:Y:S01]  /*b3f0*/  FMUL R135, R135, R201.reuse ;  /* 0x000000c987877220 */ /* 0x080fe20000400000 */
[----:B------:R-:W-:Y:S01]  /*b400*/  F2FP.BF16.F32.PACK_AB R140, RZ, R140 ;  /* 0x0000008cff8c723e */ /* 0x000fe200000010ff */
[-C--:B------:R-:W-:Y:S01]  /*b410*/  FMUL R120, R120, R201.reuse ;  /* 0x000000c978787220 */ /* 0x080fe20000400000 */
[----:B------:R-:W-:Y:S01]  /*b420*/  F2FP.BF16.F32.PACK_AB R142, RZ, R142 ;  /* 0x0000008eff8e723e */ /* 0x000fe200000010ff */
[----:B------:R-:W-:Y:S01]  /*b430*/  FMUL R121, R121, R201 ;  /* 0x000000c979797220 */ /* 0x000fe20000400000 */
[----:B------:R-:W-:Y:S01]  /*b440*/  F2FP.BF16.F32.PACK_AB R143, RZ, R143 ;  /* 0x0000008fff8f723e */ /* 0x000fe200000010ff */
[----:B------:R1:W-:Y:S01]  /*b450*/  @P5 STG.E.U16 desc[UR54][R6.64+0x50], R164 ;  /* 0x000050a406005986 */ /* 0x0003e2000c101536 */
[----:B------:R-:W-:Y:S01]  /*b460*/  ISETP.GT.AND P5, PT, R4, 0x8, P0 ;  /* 0x000000080400780c */ /* 0x000fe200007a4270 */
[-C--:B------:R-:W-:Y:S01]  /*b470*/  FMUL R122, R122, R201.reuse ;  /* 0x000000c97a7a7220 */ /* 0x080fe20000400000 */
[----:B------:R-:W-:Y:S01]  /*b480*/  F2FP.BF16.F32.PACK_AB R128, RZ, R128 ;  /* 0x00000080ff80723e */ /* 0x000fe200000010ff */
[----:B------:R1:W-:Y:S01]  /*b490*/  @P4 STG.E.U16 desc[UR54][R6.64+0x52], R165 ;  /* 0x000052a506004986 */ /* 0x0003e2000c101536 */
[----:B------:R-:W-:Y:S01]  /*b4a0*/  ISETP.GT.AND P4, PT, R4, 0x8, P1 ;  /* 0x000000080400780c */ /* 0x000fe20000f84270 */
        /* <DEDUP_REMOVED lines=35> */
[----:B------:R-:W-:Y:S01]  /*b6e0*/  ISETP.GT.AND P2, PT, R3, 0x31, PT ;  /* 0x000000310300780c */ /* 0x000fe20003f44270 */
[-C--:B------:R-:W-:Y:S01]  /*b6f0*/  FMUL R119, R119, R201.reuse ;  /* 0x000000c977777220 */ /* 0x080fe20000400000 */
[----:B------:R-:W-:Y:S01]  /*b700*/  F2FP.BF16.F32.PACK_AB R122, RZ, R122 ;  /* 0x0000007aff7a723e */ /* 0x000fe200000010ff */
        /* <DEDUP_REMOVED lines=8> */
[-C--:B------:R-:W-:Y:S01]  /*b790*/  FMUL R106, R106, R201.reuse ;  /* 0x000000c96a6a7220 */ /* 0x080fe20000400000 */
[----:B------:R-:W-:Y:S01]  /*b7a0*/  F2FP.BF16.F32.PACK_AB R124, RZ, R124 ;  /* 0x0000007cff7c723e */ /* 0x000fe200000010ff */
[----:B------:R1:W-:Y:S01]  /*b7b0*/  @P0 STG.E.U16 desc[UR54][R10.64+0x50], R158 ;  /* 0x0000509e0a000986 */ /* 0x0003e2000c101536 */
[C---:B------:R-:W-:Y:S01]  /*b7c0*/  ISETP.GT.AND P0, PT, R4.reuse, RZ, P3 ;  /* 0x000000ff0400720c */ /* 0x040fe20001f04270 */
[-C--:B------:R-:W-:Y:S01]  /*b7d0*/  FMUL R107, R107, R201.reuse ;  /* 0x000000c96b6b7220 */ /* 0x080fe20000400000 */
[C---:B------:R-:W-:Y:S01]  /*b7e0*/  ISETP.GT.AND P5, PT, R4.reuse, 0x8, P3 ;  /* 0x000000080400780c */ /* 0x040fe20001fa4270 */
[----:B------:R1:W-:Y:S01]  /*b7f0*/  @P1 STG.E.U16 desc[UR54][R10.64+0x52], R159 ;  /* 0x0000529f0a001986 */ /* 0x0003e2000c101536 */
[----:B------:R-:W-:Y:S01]  /*b800*/  ISETP.GT.AND P1, PT, R4, 0x8, P2 ;  /* 0x000000080400780c */ /* 0x000fe20001724270 */
[----:B------:R-:W-:Y:S01]  /*b810*/  FMUL R109, R109, R201 ;  /* 0x000000c96d6d7220 */ /* 0x000fe20000400000 */
[----:B------:R-:W-:Y:S01]  /*b820*/  F2FP.BF16.F32.PACK_AB R126, RZ, R126 ;  /* 0x0000007eff7e723e */ /* 0x000fe200000010ff */
[----:B------:R1:W-:Y:S01]  /*b830*/  @P4 STG.E.U16 desc[UR54][R6.64+0x62], R145 ;  /* 0x0000629106004986 */ /* 0x0003e2000c101536 */
[----:B------:R-:W-:Y:S01]  /*b840*/  F2FP.BF16.F32.PACK_AB R127, RZ, R127 ;  /* 0x0000007fff7f723e */ /* 0x000fe200000010ff */
[-C--:B------:R-:W-:Y:S01]  /*b850*/  FMUL R108, R108, R201.reuse ;  /* 0x000000c96c6c7220 */ /* 0x080fe20000400000 */
[----:B------:R-:W-:Y:S01]  /*b860*/  F2FP.BF16.F32.PACK_AB R112, RZ, R112 ;  /* 0x00000070ff70723e */ /* 0x000fe200000010ff */
[----:B------:R-:W-:Y:S01]  /*b870*/  FMUL R110, R110, R201 ;  /* 0x000000c96e6e7220 */ /* 0x000fe20000400000 */
        /* <DEDUP_REMOVED lines=12> */
[----:B------:R-:W-:Y:S01]  /*b940*/  ISETP.GT.AND P4, PT, R4, RZ, P1 ;  /* 0x000000ff0400720c */ /* 0x000fe20000f84270 */
        /* <DEDUP_REMOVED lines=8> */
[-C--:B------:R-:W-:Y:S01]  /*b9d0*/  FMUL R102, R102, R201.reuse ;  /* 0x000000c966667220 */ /* 0x080fe20000400000 */
[----:B------:R-:W-:Y:S01]  /*b9e0*/  F2FP.BF16.F32.PACK_AB R104, RZ, R104 ;  /* 0x00000068ff68723e */ /* 0x000fe200000010ff */
[----:B------:R1:W-:Y:S01]  /*b9f0*/  @P5 STG.E.U16 desc[UR54][R6.64+0x70], R148 ;  /* 0x0000709406005986 */ /* 0x0003e2000c101536 */
[C---:B------:R-:W-:Y:S01]  /*ba00*/  ISETP.GT.AND P5, PT, R4.reuse, 0x8, P0 ;  /* 0x000000080400780c */ /* 0x040fe200007a4270 */
[----:B------:R-:W-:Y:S01]  /*ba10*/  FMUL R103, R103, R201 ;  /* 0x000000c967677220 */ /* 0x000fe20000400000 */
        /* <DEDUP_REMOVED lines=41> */
[-C--:B------:R-:W-:Y:S01]  /*bcb0*/  FMUL R85, R85, R201.reuse ;  /* 0x000000c955557220 */ /* 0x080fe20000400000 */
        /* <DEDUP_REMOVED lines=19> */
[----:B------:R-:W-:Y:S01]  /*bdf0*/  FMUL R74, R74, R201 ;  /* 0x000000c94a4a7220 */ /* 0x000fe20000400000 */
        /* <DEDUP_REMOVED lines=9> */
[----:B------:R-:W-:Y:S01]  /*be90*/  FMUL R76, R76, R201 ;  /* 0x000000c94c4c7220 */ /* 0x000fe20000400000 */
[----:B------:R-:W-:Y:S01]  /*bea0*/  F2FP.BF16.F32.PACK_AB R93, RZ, R93 ;  /* 0x0000005dff5d723e */ /* 0x000fe200000010ff */
[----:B------:R1:W-:Y:S01]  /*beb0*/  @P5 STG.E.U16 desc[UR54][R8.64+0x80], R130 ;  /* 0x0000808208005986 */ /* 0x0003e2000c101536 */
[----:B------:R-:W-:Y:S01]  /*bec0*/  ISETP.GT.AND P5, PT, R4, RZ, P0 ;  /* 0x000000ff0400720c */ /* 0x000fe200007a4270 */
[-C--:B------:R-:W-:Y:S01]  /*bed0*/  FMUL R78, R78, R201.reuse ;  /* 0x000000c94e4e7220 */ /* 0x080fe20000400000 */
[----:B------:R-:W-:Y:S01]  /*bee0*/  ISETP.GT.AND P4, PT, R4, RZ, P1 ;  /* 0x000000ff0400720c */ /* 0x000fe20000f84270 */
[-C--:B------:R-:W-:Y:S01]  /*bef0*/  FMUL R79, R79, R201.reuse ;  /* 0x000000c94f4f7220 */ /* 0x080fe20000400000 */
[----:B------:R-:W-:Y:S01]  /*bf00*/  F2FP.BF16.F32.PACK_AB R92, RZ, R92 ;  /* 0x0000005cff5c723e */ /* 0x000fe200000010ff */
        /* <DEDUP_REMOVED lines=8> */
[----:B------:R1:W-:Y:S01]  /*bf90*/  @P5 STG.E.U16 desc[UR54][R6.64+0x90], R132 ;  /* 0x0000908406005986 */ /* 0x0003e2000c101536 */
[----:B------:R-:W-:Y:S01]  /*bfa0*/  ISETP.GT.AND P5, PT, R4, 0x8, P0 ;  /* 0x000000080400780c */ /* 0x000fe200007a4270 */
[----:B------:R-:W-:Y:S01]  /*bfb0*/  FMUL R68, R68, R201 ;  /* 0x000000c944447220 */ /* 0x000fe20000400000 */
[----:B------:R-:W-:Y:S01]  /*bfc0*/  F2FP.BF16.F32.PACK_AB R83, RZ, R83 ;  /* 0x00000053ff53723e */ /* 0x000fe200000010ff */
[----:B------:R1:W-:Y:S01]  /*bfd0*/  @P4 STG.E.U16 desc[UR54][R6.64+0x92], R133 ;  /* 0x0000928506004986 */ /* 0x0003e2000c101536 */
[----:B------:R-:W-:Y:S01]  /*bfe0*/  ISETP.GT.AND P4, PT, R4, 0x8, P1 ;  /* 0x000000080400780c */ /* 0x000fe20000f84270 */
        /* <DEDUP_REMOVED lines=33> */
[C---:B------:R-:W-:Y:S01]  /*c200*/  ISETP.GT.AND P1, PT, R4.reuse, 0x88, P1 ;  /* 0x000000880400780c */ /* 0x040fe20000f24270 */
[----:B------:R1:W-:Y:S01]  /*c210*/  @P2 STG.E.U16 desc[UR54][R10.64+0x82], R123 ;  /* 0x0000827b0a002986 */ /* 0x0003e2000c101536 */
[----:B------:R-:W-:Y:S01]  /*c220*/  ISETP.GT.AND P2, PT, R3, 0x51, PT ;  /* 0x000000510300780c */ /* 0x000fe20003f44270 */
[----:B------:R-:W-:Y:S01]  /*c230*/  FMUL R49, R49, R201 ;  /* 0x000000c931317220 */ /* 0x000fe20000400000 */
[----:B------:R-:W-:Y:S01]  /*c240*/  F2FP.BF16.F32.PACK_AB R77, RZ, R77 ;  /* 0x0000004dff4d723e */ /* 0x000fe200000010ff */
[-C--:B------:R-:W-:Y:S01]  /*c250*/  FMUL R51, R51, R201.reuse ;  /* 0x000000c933337220 */ /* 0x080fe20000400000 */
[----:B------:R-:W-:Y:S01]  /*c260*/  F2FP.BF16.F32.PACK_AB R76, RZ, R76 ;  /* 0x0000004cff4c723e */ /* 0x000fe200000010ff */
[----:B------:R1:W-:Y:S01]  /*c270*/  @P4 STG.E.U16 desc[UR54][R12.64+0x90], R124 ;  /* 0x0000907c0c004986 */ /* 0x0003e2000c101536 */
[----:B------:R-:W-:Y:S01]  /*c280*/  ISETP.GT.AND P4, PT, R4, RZ, P2 ;  /* 0x000000ff0400720c */ /* 0x000fe20001784270 */
[-C--:B------:R-:W-:Y:S01]  /*c290*/  FMUL R50, R50, R201.reuse ;  /* 0x000000c932327220 */ /* 0x080fe20000400000 */
[----:B------:R-:W-:Y:S01]  /*c2a0*/  F2FP.BF16.F32.PACK_AB R78, RZ, R78 ;  /* 0x0000004eff4e723e */ /* 0x000fe200000010ff */
[----:B------:R1:W-:Y:S01]  /*c2b0*/  @P3 STG.E.U16 desc[UR54][R12.64+0x92], R125 ;  /* 0x0000927d0c003986 */ /* 0x0003e2000c101536 */
[----:B------:R-:W-:Y:S01]  /*c2c0*/  ISETP.GT.AND P3, PT, R3, 0x50, PT ;  /* 0x000000500300780c */ /* 0x000fe20003f64270 */
[----:B------:R-:W-:Y:S01]  /*c2d0*/  FMUL R52, R52, R201 ;  /* 0x000000c934347220 */ /* 0x000fe20000400000 */
        /* <DEDUP_REMOVED lines=54> */
[C---:B------:R-:W-:Y:S01]  /*c640*/  ISETP.GT.AND P3, PT, R4.reuse, 0x88, P3 ;  /* 0x000000880400780c */ /* 0x040fe20001f64270 */
[----:B------:R1:W-:Y:S01]  /*c650*/  @P4 STG.E.U16 desc[UR54][R8.64+0xb2], R119 ;  /* 0x0000b27708004986 */ /* 0x0003e2000c101536 */
[C---:B------:R-:W-:Y:S01]  /*c660*/  ISETP.GT.AND P4, PT, R4.reuse, 0x80, P2 ;  /* 0x000000800400780c */ /* 0x040fe20001784270 */
        /* <DEDUP_REMOVED lines=20> */
[----:B------:R1:W-:Y:S01]  /*c7b0*/  @P2 STG.E.U16 desc[UR54][R10.64+0xa2], R107 ;  /* 0x0000a26b0a002986 */ /* 0x0003e2000c101536 */
[----:B------:R-:W-:Y:S01]  /*c7c0*/  ISETP.GT.AND P2, PT, R3, 0x61, PT ;  /* 0x000000610300780c */ /* 0x000fe20003f44270 */
[----:B------:R-:W-:Y:S01]  /*c7d0*/  FMUL R30, R30, R201 ;  /* 0x000000c91e1e7220 */ /* 0x000fe20000400000 */
[----:B------:R-:W-:Y:S01]  /*c7e0*/  F2FP.BF16.F32.PACK_AB R53, RZ, R53 ;  /* 0x00000035ff35723e */ /* 0x000fe200000010ff */
[----:B------:R-:W-:Y:S01]  /*c7f0*/  FMUL R31, R31, R201 ;  /* 0x000000c91f1f7220 */ /* 0x000fe20000400000 */
[----:B------:R-:W-:Y:S01]  /*c800*/  F2FP.BF16.F32.PACK_AB R54, RZ, R54 ;  /* 0x00000036ff36723e */ /* 0x000fe200000010ff */
[----:B------:R1:W-:Y:S01]  /*c810*/  @P4 STG.E.U16 desc[UR54][R12.64+0xb0], R108 ;  /* 0x0000b06c0c004986 */ /* 0x0003e2000c101536 */
[----:B------:R-:W-:-:S02]  /*c820*/  ISETP.GT.AND P4, PT, R4, RZ, P2 ;  /* 0x000000ff0400720c */ /* 0x000fc40001784270 */
[----:B------:R-:W-:Y:S01]  /*c830*/  F2FP.BF16.F32.PACK_AB R55, RZ, R55 ;  /* 0x00000037ff37723e */ /* 0x000fe200000010ff */
[----:B------:R1:W-:Y:S01]  /*c840*/  @P3 STG.E.U16 desc[UR54][R12.64+0xb2], R109 ;  /* 0x0000b26d0c003986 */ /* 0x0003e2000c101536 */
[----:B------:R-:W-:Y:S02]  /*c850*/  ISETP.GT.AND P3, PT, R3, 0x60, PT ;  /* 0x000000600300780c */ /* 0x000fe40003f64270 */
[----:B------:R-:W-:Y:S01]  /*c860*/  F2FP.BF16.F32.PACK_AB R40, RZ, R40 ;  /* 0x00000028ff28723e */ /* 0x000fe200000010ff */
[----:B------:R1:W-:Y:S01]  /*c870*/  @P0 STG.E.U16 desc[UR54][R10.64+0xb0], R110 ;  /* 0x0000b06e0a000986 */ /* 0x0003e2000c101536 */
[C---:B------:R-:W-:Y:S02]  /*c880*/  ISETP.GT.AND P0, PT, R4.reuse, RZ, P3 ;  /* 0x000000ff0400720c */ /* 0x040fe40001f04270 */
[C---:B------:R-:W-:Y:S01]  /*c890*/  ISETP.GT.AND P5, PT, R4.reuse, 0x8, P3 ;  /* 0x000000080400780c */ /* 0x040fe20001fa4270 */
[----:B------:R1:W-:Y:S01]  /*c8a0*/  @P1 STG.E.U16 desc[UR54][R10.64+0xb2], R111 ;  /* 0x0000b26f0a001986 */ /* 0x0003e2000c101536 */
[----:B------:R-:W-:-:S02]  /*c8b0*/  ISETP.GT.AND P1, PT, R4, 0x8, P2 ;  /* 0x000000080400780c */ /* 0x000fc40001724270 */
[----:B------:R-:W-:Y:S01]  /*c8c0*/  F2FP.BF16.F32.PACK_AB R41, RZ, R41 ;  /* 0x00000029ff29723e */ /* 0x000fe200000010ff */
[----:B------:R1:W-:Y:S01]  /*c8d0*/  @P4 STG.E.U16 desc[UR54][R6.64+0xc2], R97 ;  /* 0x0000c26106004986 */ /* 0x0003e2000c101536 */
[----:B------:R-:W-:Y:S02]  /*c8e0*/  F2FP.BF16.F32.PACK_AB R42, RZ, R42 ;  /* 0x0000002aff2a723e */ /* 0x000fe400000010ff */
[----:B------:R-:W-:Y:S02]  /*c8f0*/  F2FP.BF16.F32.PACK_AB R43, RZ, R43 ;  /* 0x0000002bff2b723e */ /* 0x000fe400000010ff */
[----:B------:R-:W-:Y:S01]  /*c900*/  F2FP.BF16.F32.PACK_AB R45, RZ, R45 ;  /* 0x0000002dff2d723e */ /* 0x000fe200000010ff */
[----:B------:R1:W-:Y:S01]  /*c910*/  @P0 STG.E.U16 desc[UR54][R6.64+0xc0], R96 ;  /* 0x0000c06006000986 */ /* 0x0003e2000c101536 */
[C---:B------:R-:W-:Y:S02]  /*c920*/  ISETP.GT.AND P0, PT, R3.reuse, 0x68, PT ;  /* 0x000000680300780c */ /* 0x040fe40003f04270 */
[----:B------:R-:W-:Y:S01]  /*c930*/  F2FP.BF16.F32.PACK_AB R44, RZ, R44 ;  /* 0x0000002cff2c723e */ /* 0x000fe200000010ff */
[----:B------:R1:W-:Y:S01]  /*c940*/  @P1 STG.E.U16 desc[UR54][R8.64+0xc2], R99 ;  /* 0x0000c26308001986 */ /* 0x0003e2000c101536 */
[----:B------:R-:W-:-:S02]  /*c950*/  ISETP.GT.AND P1, PT, R3, 0x69, PT ;  /* 0x000000690300780c */ /* 0x000fc40003f24270 */
[----:B------:R-:W-:Y:S01]  /*c960*/  F2FP.BF16.F32.PACK_AB R46, RZ, R46 ;  /* 0x0000002eff2e723e */ /* 0x000fe200000010ff */
[----:B------:R1:W-:Y:S01]  /*c970*/  @P5 STG.E.U16 desc[UR54][R8.64+0xc0], R98 ;  /* 0x0000c06208005986 */ /* 0x0003e2000c101536 */
[C---:B------:R-:W-:Y:S02]  /*c980*/  ISETP.GT.AND P5, PT, R4.reuse, RZ, P0 ;  /* 0x000000ff0400720c */ /* 0x040fe400007a4270 */
[----:B------:R-:W-:Y:S02]  /*c990*/  ISETP.GT.AND P4, PT, R4, RZ, P1 ;  /* 0x000000ff0400720c */ /* 0x000fe40000f84270 */
[----:B------:R-:W-:Y:S02]  /*c9a0*/  F2FP.BF16.F32.PACK_AB R47, RZ, R47 ;  /* 0x0000002fff2f723e */ /* 0x000fe400000010ff */
[----:B------:R-:W-:Y:S02]  /*c9b0*/  F2FP.BF16.F32.PACK_AB R32, RZ, R32 ;  /* 0x00000020ff20723e */ /* 0x000fe400000010ff */
[----:B------:R-:W-:-:S02]  /*c9c0*/  F2FP.BF16.F32.PACK_AB R33, RZ, R33 ;  /* 0x00000021ff21723e */ /* 0x000fc400000010ff */
[----:B------:R-:W-:Y:S02]  /*c9d0*/  F2FP.BF16.F32.PACK_AB R34, RZ, R34 ;  /* 0x00000022ff22723e */ /* 0x000fe400000010ff */
[----:B------:R-:W-:Y:S01]  /*c9e0*/  F2FP.BF16.F32.PACK_AB R35, RZ, R35 ;  /* 0x00000023ff23723e */ /* 0x000fe200000010ff */
[----:B------:R1:W-:Y:S01]  /*c9f0*/  @P5 STG.E.U16 desc[UR54][R6.64+0xd0], R100 ;  /* 0x0000d06406005986 */ /* 0x0003e2000c101536 */
[C---:B------:R-:W-:Y:S02]  /*ca00*/  ISETP.GT.AND P5, PT, R4.reuse, 0x8, P0 ;  /* 0x000000080400780c */ /* 0x040fe400007a4270 */
[----:B------:R-:W-:Y:S01]  /*ca10*/  F2FP.BF16.F32.PACK_AB R36, RZ, R36 ;  /* 0x00000024ff24723e */ /* 0x000fe200000010ff */
[----:B------:R1:W-:Y:S01]  /*ca20*/  @P4 STG.E.U16 desc[UR54][R6.64+0xd2], R101 ;  /* 0x0000d26506004986 */ /* 0x0003e2000c101536 */
[----:B------:R-:W-:Y:S02]  /*ca30*/  ISETP.GT.AND P4, PT, R4, 0x8, P1 ;  /* 0x000000080400780c */ /* 0x000fe40000f84270 */
[----:B------:R-:W-:-:S02]  /*ca40*/  F2FP.BF16.F32.PACK_AB R37, RZ, R37 ;  /* 0x00000025ff25723e */ /* 0x000fc400000010ff */
[----:B------:R-:W-:Y:S02]  /*ca50*/  F2FP.BF16.F32.PACK_AB R38, RZ, R38 ;  /* 0x00000026ff26723e */ /* 0x000fe400000010ff */
[----:B------:R-:W-:Y:S02]  /*ca60*/  F2FP.BF16.F32.PACK_AB R39, RZ, R39 ;  /* 0x00000027ff27723e */ /* 0x000fe400000010ff */
[----:B------:R-:W-:Y:S01]  /*ca70*/  F2FP.BF16.F32.PACK_AB R24, RZ, R24 ;  /* 0x00000018ff18723e */ /* 0x000fe200000010ff */
[----:B------:R1:W-:Y:S01]  /*ca80*/  @P5 STG.E.U16 desc[UR54][R8.64+0xd0], R102 ;  /* 0x0000d06608005986 */ /* 0x0003e2000c101536 */
[C---:B------:R-:W-:Y:S02]  /*ca90*/  ISETP.GT.AND P5, PT, R4.reuse, 0x80, P3 ;  /* 0x000000800400780c */ /* 0x040fe40001fa4270 */
[C---:B------:R-:W-:Y:S01]  /*caa0*/  ISETP.GT.AND P3, PT, R4.reuse, 0x88, P3 ;  /* 0x000000880400780c */ /* 0x040fe20001f64270 */
[----:B------:R1:W-:Y:S01]  /*cab0*/  @P4 STG.E.U16 desc[UR54][R8.64+0xd2], R103 ;  /* 0x0000d26708004986 */ /* 0x0003e2000c101536 */
[----:B------:R-:W-:-:S02]  /*cac0*/  ISETP.GT.AND P4, PT, R4, 0x80, P2 ;  /* 0x000000800400780c */ /* 0x000fc40001784270 */
[C---:B------:R-:W-:Y:S02]  /*cad0*/  ISETP.GT.AND P2, PT, R4.reuse, 0x88, P2 ;  /* 0x000000880400780c */ /* 0x040fe40001744270 */
[----:B------:R-:W-:Y:S02]  /*cae0*/  F2FP.BF16.F32.PACK_AB R25, RZ, R25 ;  /* 0x00000019ff19723e */ /* 0x000fe400000010ff */
[----:B------:R-:W-:Y:S02]  /*caf0*/  F2FP.BF16.F32.PACK_AB R26, RZ, R26 ;  /* 0x0000001aff1a723e */ /* 0x000fe400000010ff */
[----:B------:R-:W-:Y:S01]  /*cb00*/  F2FP.BF16.F32.PACK_AB R27, RZ, R27 ;  /* 0x0000001bff1b723e */ /* 0x000fe200000010ff */
[----:B------:R1:W-:Y:S01]  /*cb10*/  @P5 STG.E.U16 desc[UR54][R12.64+0xc0], R88 ;  /* 0x0000c0580c005986 */ /* 0x0003e2000c101536 */
[----:B------:R-:W-:Y:S02]  /*cb20*/  F2FP.BF16.F32.PACK_AB R28, RZ, R28 ;  /* 0x0000001cff1c723e */ /* 0x000fe400000010ff */
[----:B------:R-:W-:Y:S01]  /*cb30*/  F2FP.BF16.F32.PACK_AB R29, RZ, R29 ;  /* 0x0000001dff1d723e */ /* 0x000fe200000010ff */
[----:B------:R1:W-:Y:S01]  /*cb40*/  @P4 STG.E.U16 desc[UR54][R12.64+0xc2], R89 ;  /* 0x0000c2590c004986 */ /* 0x0003e2000c101536 */
[----:B------:R-:W-:-:S02]  /*cb50*/  ISETP.GT.AND P4, PT, R4, 0x80, P0 ;  /* 0x000000800400780c */ /* 0x000fc40000784270 */
[C---:B------:R-:W-:Y:S01]  /*cb60*/  ISETP.GT.AND P0, PT, R4.reuse, 0x88, P0 ;  /* 0x000000880400780c */ /* 0x040fe20000704270 */
[----:B------:R1:W-:Y:S01]  /*cb70*/  @P3 STG.E.U16 desc[UR54][R10.64+0xc0], R90 ;  /* 0x0000c05a0a003986 */ /* 0x0003e2000c101536 */
[C---:B------:R-:W-:Y:S02]  /*cb80*/  ISETP.GT.AND P3, PT, R4.reuse, 0x80, P1 ;  /* 0x000000800400780c */ /* 0x040fe40000f64270 */
[C---:B------:R-:W-:Y:S01]  /*cb90*/  ISETP.GT.AND P1, PT, R4.reuse, 0x88, P1 ;  /* 0x000000880400780c */ /* 0x040fe20000f24270 */
[----:B------:R1:W-:Y:S01]  /*cba0*/  @P2 STG.E.U16 desc[UR54][R10.64+0xc2], R91 ;  /* 0x0000c25b0a002986 */ /* 0x0003e2000c101536 */
[----:B------:R-:W-:Y:S02]  /*cbb0*/  ISETP.GT.AND P2, PT, R3, 0x71, PT ;  /* 0x000000710300780c */ /* 0x000fe40003f44270 */
[----:B------:R-:W-:Y:S02]  /*cbc0*/  F2FP.BF16.F32.PACK_AB R30, RZ, R30 ;  /* 0x0000001eff1e723e */ /* 0x000fe400000010ff */
[----:B------:R-:W-:Y:S01]  /*cbd0*/  F2FP.BF16.F32.PACK_AB R31, RZ, R31 ;  /* 0x0000001fff1f723e */ /* 0x000fe200000010ff */
[----:B------:R1:W-:Y:S01]  /*cbe0*/  @P4 STG.E.U16 desc[UR54][R12.64+0xd0], R92 ;  /* 0x0000d05c0c004986 */ /* 0x0003e2000c101536 */
[----:B------:R-:W-:-:S03]  /*cbf0*/  ISETP.GT.AND P4, PT, R4, RZ, P2 ;  /* 0x000000ff0400720c */ /* 0x000fc60001784270 */
[----:B------:R1:W-:Y:S01]  /*cc00*/  @P3 STG.E.U16 desc[UR54][R12.64+0xd2], R93 ;  /* 0x0000d25d0c003986 */ /* 0x0003e2000c101536 */
[----:B------:R-:W-:-:S03]  /*cc10*/  ISETP.GT.AND P3, PT, R3, 0x70, PT ;  /* 0x000000700300780c */ /* 0x000fc60003f64270 */
[----:B------:R1:W-:Y:S01]  /*cc20*/  @P0 STG.E.U16 desc[UR54][R10.64+0xd0], R94 ;  /* 0x0000d05e0a000986 */ /* 0x0003e2000c101536 */
[C---:B------:R-:W-:Y:S02]  /*cc30*/  ISETP.GT.AND P0, PT, R4.reuse, RZ, P3 ;  /* 0x000000ff0400720c */ /* 0x040fe40001f04270 */
[C---:B------:R-:W-:Y:S01]  /*cc40*/  ISETP.GT.AND P5, PT, R4.reuse, 0x8, P3 ;  /* 0x000000080400780c */ /* 0x040fe20001fa4270 */
[----:B------:R1:W-:Y:S01]  /*cc50*/  @P1 STG.E.U16 desc[UR54][R10.64+0xd2], R95 ;  /* 0x0000d25f0a001986 */ /* 0x0003e2000c101536 */
[----:B------:R-:W-:-:S03]  /*cc60*/  ISETP.GT.AND P1, PT, R4, 0x8, P2 ;  /* 0x000000080400780c */ /* 0x000fc60001724270 */
[----:B------:R1:W-:Y:S06]  /*cc70*/  @P4 STG.E.U16 desc[UR54][R6.64+0xe2], R81 ;  /* 0x0000e25106004986 */ /* 0x0003ec000c101536 */
[----:B------:R1:W-:Y:S01]  /*cc80*/  @P0 STG.E.U16 desc[UR54][R6.64+0xe0], R80 ;  /* 0x0000e05006000986 */ /* 0x0003e2000c101536 */
[----:B------:R-:W-:-:S03]  /*cc90*/  ISETP.GT.AND P0, PT, R3, 0x78, PT ;  /* 0x000000780300780c */ /* 0x000fc60003f04270 */
[----:B------:R1:W-:Y:S01]  /*cca0*/  @P1 STG.E.U16 desc[UR54][R8.64+0xe2], R83 ;  /* 0x0000e25308001986 */ /* 0x0003e2000c101536 */
[----:B------:R-:W-:-:S03]  /*ccb0*/  ISETP.GT.AND P1, PT, R3, 0x79, PT ;  /* 0x000000790300780c */ /* 0x000fc60003f24270 */
[----:B------:R1:W-:Y:S01]  /*ccc0*/  @P5 STG.E.U16 desc[UR54][R8.64+0xe0], R82 ;  /* 0x0000e05208005986 */ /* 0x0003e2000c101536 */
[C---:B------:R-:W-:Y:S02]  /*ccd0*/  ISETP.GT.AND P5, PT, R4.reuse, RZ, P0 ;  /* 0x000000ff0400720c */ /* 0x040fe400007a4270 */
[----:B------:R-:W-:-:S11]  /*cce0*/  ISETP.GT.AND P4, PT, R4, RZ, P1 ;  /* 0x000000ff0400720c */ /* 0x000fd60000f84270 */
[----:B------:R1:W-:Y:S01]  /*ccf0*/  @P5 STG.E.U16 desc[UR54][R6.64+0xf0], R84 ;  /* 0x0000f05406005986 */ /* 0x0003e2000c101536 */
[----:B------:R-:W-:-:S03]  /*cd00*/  ISETP.GT.AND P5, PT, R4, 0x8, P0 ;  /* 0x000000080400780c */ /* 0x000fc600007a4270 */
[----:B------:R1:W-:Y:S01]  /*cd10*/  @P4 STG.E.U16 desc[UR54][R6.64+0xf2], R85 ;  /* 0x0000f25506004986 */ /* 0x0003e2000c101536 */
[----:B------:R-:W-:-:S09]  /*cd20*/  ISETP.GT.AND P4, PT, R4, 0x8, P1 ;  /* 0x000000080400780c */ /* 0x000fd20000f84270 */
[----:B------:R1:W-:Y:S01]  /*cd30*/  @P5 STG.E.U16 desc[UR54][R8.64+0xf0], R86 ;  /* 0x0000f05608005986 */ /* 0x0003e2000c101536 */
[C---:B------:R-:W-:Y:S02]  /*cd40*/  ISETP.GT.AND P5, PT, R4.reuse, 0x80, P3 ;  /* 0x000000800400780c */ /* 0x040fe40001fa4270 */
[C---:B------:R-:W-:Y:S01]  /*cd50*/  ISETP.GT.AND P3, PT, R4.reuse, 0x88, P3 ;  /* 0x000000880400780c */ /* 0x040fe20001f64270 */
[----:B------:R1:W-:Y:S01]  /*cd60*/  @P4 STG.E.U16 desc[UR54][R8.64+0xf2], R87 ;  /* 0x0000f25708004986 */ /* 0x0003e2000c101536 */
[C---:B------:R-:W-:Y:S02]  /*cd70*/  ISETP.GT.AND P4, PT, R4.reuse, 0x80, P2 ;  /* 0x000000800400780c */ /* 0x040fe40001784270 */
[----:B------:R-:W-:-:S07]  /*cd80*/  ISETP.GT.AND P2, PT, R4, 0x88, P2 ;  /* 0x000000880400780c */ /* 0x000fce0001744270 */
[----:B------:R1:W-:Y:S04]  /*cd90*/  @P5 STG.E.U16 desc[UR54][R12.64+0xe0], R72 ;  /* 0x0000e0480c005986 */ /* 0x0003e8000c101536 */
[----:B------:R1:W-:Y:S01]  /*cda0*/  @P4 STG.E.U16 desc[UR54][R12.64+0xe2], R73 ;  /* 0x0000e2490c004986 */ /* 0x0003e2000c101536 */
[C---:B------:R-:W-:Y:S02]  /*cdb0*/  ISETP.GT.AND P4, PT, R4.reuse, 0x80, P0 ;  /* 0x000000800400780c */ /* 0x040fe40000784270 */
[C---:B------:R-:W-:Y:S01]  /*cdc0*/  ISETP.GT.AND P0, PT, R4.reuse, 0x88, P0 ;  /* 0x000000880400780c */ /* 0x040fe20000704270 */
[----:B------:R1:W-:Y:S01]  /*cdd0*/  @P3 STG.E.U16 desc[UR54][R10.64+0xe0], R74 ;  /* 0x0000e04a0a003986 */ /* 0x0003e2000c101536 */
[C---:B------:R-:W-:Y:S02]  /*cde0*/  ISETP.GT.AND P3, PT, R4.reuse, 0x80, P1 ;  /* 0x000000800400780c */ /* 0x040fe40000f64270 */
[----:B------:R-:W-:Y:S01]  /*cdf0*/  ISETP.GT.AND P1, PT, R4, 0x88, P1 ;  /* 0x000000880400780c */ /* 0x000fe20000f24270 */
[----:B------:R1:W-:Y:S01]  /*ce00*/  @P2 STG.E.U16 desc[UR54][R10.64+0xe2], R75 ;  /* 0x0000e24b0a002986 */ /* 0x0003e2000c101536 */
[----:B------:R-:W-:-:S05]  /*ce10*/  ISETP.GT.AND P2, PT, R3, 0x81, PT ;  /* 0x000000810300780c */ /* 0x000fca0003f44270 */
        /* <DEDUP_REMOVED lines=73> */
[----:B------:R-:W-:-:S03]  /*d2b0*/  ISETP.GT.AND P4, PT, R4, 0x8, P2 ;  /* 0x000000080400780c */ /* 0x000fc60001784270 */
[----:B------:R1:W-:Y:S01]  /*d2c0*/  @P3 STG.E.U16 desc[UR54][R12.64+0x132], R45 ;  /* 0x0001322d0c003986 */ /* 0x0003e2000c101536 */
[----:B------:R-:W-:-:S03]  /*d2d0*/  ISETP.GT.AND P3, PT, R3, 0xa1, PT ;  /* 0x000000a10300780c */ /* 0x000fc60003f64270 */
[----:B------:R1:W-:Y:S01]  /*d2e0*/  @P0 STG.E.U16 desc[UR54][R10.64+0x130], R46 ;  /* 0x0001302e0a000986 */ /* 0x0003e2000c101536 */
[C---:B------:R-:W-:Y:S02]  /*d2f0*/  ISETP.GT.AND P0, PT, R4.reuse, RZ, P2 ;  /* 0x000000ff0400720c */ /* 0x040fe40001704270 */
[C---:B------:R-:W-:Y:S01]  /*d300*/  ISETP.GT.AND P5, PT, R4.reuse, 0x8, P3 ;  /* 0x000000080400780c */ /* 0x040fe20001fa4270 */
[----:B------:R1:W-:Y:S01]  /*d310*/  @P1 STG.E.U16 desc[UR54][R10.64+0x132], R47 ;  /* 0x0001322f0a001986 */ /* 0x0003e2000c101536 */
[----:B------:R-:W-:-:S09]  /*d320*/  ISETP.GT.AND P1, PT, R4, RZ, P3 ;  /* 0x000000ff0400720c */ /* 0x000fd20001f24270 */
[----:B------:R1:W-:Y:S01]  /*d330*/  @P0 STG.E.U16 desc[UR54][R6.64+0x140], R32 ;  /* 0x0001402006000986 */ /* 0x0003e2000c101536 */
[----:B------:R-:W-:-:S03]  /*d340*/  ISETP.GT.AND P0, PT, R3, 0xa9, PT ;  /* 0x000000a90300780c */ /* 0x000fc60003f04270 */
[----:B------:R1:W-:Y:S01]  /*d350*/  @P1 STG.E.U16 desc[UR54][R6.64+0x142], R33 ;  /* 0x0001422106001986 */ /* 0x0003e2000c101536 */
[----:B------:R-:W-:-:S03]  /*d360*/  ISETP.GT.AND P1, PT, R3, 0xa8, PT ;  /* 0x000000a80300780c */ /* 0x000fc60003f24270 */
[----:B------:R1:W-:Y:S01]  /*d370*/  @P4 STG.E.U16 desc[UR54][R8.64+0x140], R34 ;  /* 0x0001402208004986 */ /* 0x0003e2000c101536 */
[----:B------:R-:W-:-:S03]  /*d380*/  ISETP.GT.AND P4, PT, R4, RZ, P0 ;  /* 0x000000ff0400720c */ /* 0x000fc60000784270 */
[----:B------:R1:W-:Y:S01]  /*d390*/  @P5 STG.E.U16 desc[UR54][R8.64+0x142], R35 ;  /* 0x0001422308005986 */ /* 0x0003e2000c101536 */
[----:B------:R-:W-:-:S09]  /*d3a0*/  ISETP.GT.AND P5, PT, R4, RZ, P1 ;  /* 0x000000ff0400720c */ /* 0x000fd20000fa4270 */
        /* <DEDUP_REMOVED lines=10> */
[----:B------:R1:W-:Y:S01]  /*d450*/  @P4 STG.E.U16 desc[UR54][R12.64+0x140], R24 ;  /* 0x000140180c004986 */ /* 0x0003e2000c101536 */
[C---:B------:R-:W-:Y:S02]  /*d460*/  ISETP.GT.AND P4, PT, R4.reuse, 0x80, P0 ;  /* 0x000000800400780c */ /* 0x040fe40000784270 */
[C---:B------:R-:W-:Y:S01]  /*d470*/  ISETP.GT.AND P0, PT, R4.reuse, 0x88, P0 ;  /* 0x000000880400780c */ /* 0x040fe20000704270 */
[----:B------:R1:W-:Y:S01]  /*d480*/  @P5 STG.E.U16 desc[UR54][R12.64+0x142], R25 ;  /* 0x000142190c005986 */ /* 0x0003e2000c101536 */
[C---:B------:R-:W-:Y:S02]  /*d490*/  ISETP.GT.AND P5, PT, R4.reuse, 0x80, P1 ;  /* 0x000000800400780c */ /* 0x040fe40000fa4270 */
[----:B------:R-:W-:Y:S01]  /*d4a0*/  ISETP.GT.AND P1, PT, R4, 0x88, P1 ;  /* 0x000000880400780c */ /* 0x000fe20000f24270 */
[----:B------:R1:W-:Y:S04]  /*d4b0*/  @P2 STG.E.U16 desc[UR54][R10.64+0x140], R26 ;  /* 0x0001401a0a002986 */ /* 0x0003e8000c101536 */
[----:B------:R1:W-:Y:S04]  /*d4c0*/  @P3 STG.E.U16 desc[UR54][R10.64+0x142], R27 ;  /* 0x0001421b0a003986 */ /* 0x0003e8000c101536 */
[----:B------:R1:W-:Y:S04]  /*d4d0*/  @P4 STG.E.U16 desc[UR54][R12.64+0x152], R29 ;  /* 0x0001521d0c004986 */ /* 0x0003e8000c101536 */
[----:B------:R1:W-:Y:S04]  /*d4e0*/  @P5 STG.E.U16 desc[UR54][R12.64+0x150], R28 ;  /* 0x0001501c0c005986 */ /* 0x0003e8000c101536 */
[----:B------:R1:W-:Y:S04]  /*d4f0*/  @P1 STG.E.U16 desc[UR54][R10.64+0x150], R30 ;  /* 0x0001501e0a001986 */ /* 0x0003e8000c101536 */
[----:B------:R1:W-:Y:S02]  /*d500*/  @P0 STG.E.U16 desc[UR54][R10.64+0x152], R31 ;  /* 0x0001521f0a000986 */ /* 0x0003e4000c101536 */
.L_x_381:
[----:B------:R-:W-:Y:S05]  /*d510*/  BSYNC B0 ;  /* 0x0000000000007941 */ /* 0x000fea0003800000 */
.L_x_33:
[----:B------:R-:W-:Y:S01]  /*d520*/  ULDC UR4, c[0x0][0xc] ;  /* 0x0000030000047ab9 */ /* 0x000fe20000000800 */
[----:B------:R-:W-:Y:S01]  /*d530*/  ULDC UR5, c[0x0][0x10] ;  /* 0x0000040000057ab9 */ /* 0x000fe20000000800 */
[----:B0-----:R-:W0:Y:S01]  /*d540*/  LDC R3, c[0x0][0x14] ;  /* 0x00000500ff037b82 */ /* 0x001e220000000800 */
[----:B------:R-:W-:Y:S01]  /*d550*/  UIMAD.WIDE.U32 UR4, UR4, UR5, URZ ;  /* 0x00000005040472a5 */ /* 0x000fe2000f8e003f */
[----:B------:R-:W-:Y:S02]  /*d560*/  IMAD.MOV.U32 R23, RZ, RZ, R19 ;  /* 0x000000ffff177224 */ /* 0x000fe400078e0013 */
[----:B------:R-:W-:-:S03]  /*d570*/  IMAD.MOV.U32 R18, RZ, RZ, -0x1 ;  /* 0xffffffffff127424 */ /* 0x000fc600078e00ff */
[----:B0-----:R-:W-:-:S04]  /*d580*/  IMAD.WIDE.U32 R22, R3, UR4, R22 ;  /* 0x0000000403167c25 */ /* 0x001fc8000f8e0016 */
[----:B------:R-:W-:Y:S01]  /*d590*/  IMAD R3, R3, UR5, RZ ;  /* 0x0000000503037c24 */ /* 0x000fe2000f8e02ff */
[----:B------:R-:W-:Y:S02]  /*d5a0*/  ULDC.64 UR4, c[0x0][0x650] ;  /* 0x0001940000047ab9 */ /* 0x000fe40000000a00 */
[----:B------:R-:W-:Y:S01]  /*d5b0*/  ISETP.GE.U32.AND P0, PT, R22, UR4, PT ;  /* 0x0000000416007c0c */ /* 0x000fe2000bf06070 */
[--C-:B------:R-:W-:Y:S01]  /*d5c0*/  IMAD.IADD R19, R23, 0x1, R3.reuse ;  /* 0x0000000117137824 */ /* 0x100fe200078e0203 */
[----:B------:R-:W-:Y:S01]  /*d5d0*/  PRMT R3, RZ, 0x7610, R3 ;  /* 0x00007610ff037816 */ /* 0x000fe20000000003 */
[----:B------:R-:W-:-:S03]  /*d5e0*/  IMAD.MOV.U32 R23, RZ, RZ, -0x1 ;  /* 0xffffffffff177424 */ /* 0x000fc600078e00ff */
[----:B------:R-:W-:-:S13]  /*d5f0*/  ISETP.GE.U32.AND.EX P0, PT, R19, UR5, PT, P0 ;  /* 0x0000000513007c0c */ /* 0x000fda000bf06100 */
[----:B------:R-:W-:Y:S05]  /*d600*/  @P0 BRA `(.L_x_382) ;  /* 0x0000000400700947 */ /* 0x000fea0003800000 */
[----:B-1-3--:R-:W0:Y:S01]  /*d610*/  S2R R12, SR_CTAID.X ;  /* 0x00000000000c7919 */ /* 0x00ae220000002500 */
[----:B-----5:R-:W1:Y:S01]  /*d620*/  LDC.64 R10, c[0x0][0x628] ;  /* 0x00018a00ff0a7b82 */ /* 0x020e620000000a00 */
[----:B------:R-:W-:Y:S01]  /*d630*/  ULDC UR4, c[0x0][0x150] ;  /* 0x0000540000047ab9 */ /* 0x000fe20000000800 */
[----:B------:R-:W-:Y:S01]  /*d640*/  IMAD.MOV.U32 R8, RZ, RZ, R22 ;  /* 0x000000ffff087224 */ /* 0x000fe200078e0016 */
[----:B------:R-:W3:Y:S01]  /*d650*/  S2R R20, SR_CTAID.Y ;  /* 0x0000000000147919 */ /* 0x000ee20000002600 */
[----:B------:R-:W-:-:S04]  /*d660*/  IMAD.MOV.U32 R9, RZ, RZ, R19 ;  /* 0x000000ffff097224 */ /* 0x000fc800078e0013 */
[----:B------:R-:W2:Y:S08]  /*d670*/  LDC R21, c[0x0][0x144] ;  /* 0x00005100ff157b82 */ /* 0x000eb00000000800 */
[----:B------:R-:W2:Y:S08]  /*d680*/  LDC R0, c[0x0][0x630] ;  /* 0x00018c00ff007b82 */ /* 0x000eb00000000800 */
[----:B------:R-:W2:Y:S01]  /*d690*/  LDC.64 R14, c[0x0][0x620] ;  /* 0x00018800ff0e7b82 */ /* 0x000ea20000000a00 */
[----:B-1----:R-:W-:-:S04]  /*d6a0*/  ISETP.NE.U32.AND P0, PT, R10, RZ, PT ;  /* 0x000000ff0a00720c */ /* 0x002fc80003f05070 */
[----:B------:R-:W-:Y:S02]  /*d6b0*/  ISETP.NE.AND.EX P0, PT, R11, RZ, PT, P0 ;  /* 0x000000ff0b00720c */ /* 0x000fe40003f05300 */
[----:B0-----:R-:W-:-:S05]  /*d6c0*/  I2FP.F32.U32 R3, R12 ;  /* 0x0000000c00037245 */ /* 0x001fca0000201000 */
[----:B------:R-:W-:-:S04]  /*d6d0*/  FMUL R3, R3, UR4 ;  /* 0x0000000403037c20 */ /* 0x000fc80008400000 */
[----:B------:R0:W1:Y:S02]  /*d6e0*/  F2I.U32.TRUNC.NTZ R18, R3 ;  /* 0x0000000300127305 */ /* 0x000064000020f000 */
[----:B---3--:R-:W-:Y:S05]  /*d6f0*/  @!P0 BRA `(.L_x_383) ;  /* 0x0000000000288947 */ /* 0x008fea0003800000 */
[----:B0-----:R-:W0:Y:S02]  /*d700*/  LDC R3, c[0x0][0x634] ;  /* 0x00018d00ff037b82 */ /* 0x001e240000000800 */
        /* <DEDUP_REMOVED lines=9> */
.L_x_383:
[----:B------:R-:W3:Y:S01]  /*d7a0*/  LDC.64 R26, c[0x0][0x640] ;  /* 0x00019000ff1a7b82 */ /* 0x000ee20000000a00 */
[-CC-:B--2---:R-:W-:Y:S01]  /*d7b0*/  SHF.R.U64 R13, R8, R0.reuse, R9.reuse ;  /* 0x00000000080d7219 */ /* 0x184fe20000001209 */
[----:B-1----:R-:W-:Y:S01]  /*d7c0*/  IMAD.MOV R7, RZ, RZ, -R18 ;  /* 0x000000ffff077224 */ /* 0x002fe200078e0a12 */
[----:B------:R-:W-:Y:S01]  /*d7d0*/  SHF.R.U32.HI R0, RZ, R0, R9 ;  /* 0x00000000ff007219 */ /* 0x000fe20000011609 */
[----:B------:R-:W-:Y:S01]  /*d7e0*/  IMAD.MOV.U32 R18, RZ, RZ, R22 ;  /* 0x000000ffff127224 */ /* 0x000fe200078e0016 */
[----:B0-----:R-:W-:Y:S01]  /*d7f0*/  IADD3 R3, P0, RZ, -R13, RZ ;  /* 0x8000000dff037210 */ /* 0x001fe20007f1e0ff */
[----:B------:R-:W-:Y:S01]  /*d800*/  IMAD R23, R21, R7, R12 ;  /* 0x0000000715177224 */ /* 0x000fe200078e020c */
[----:B------:R-:W-:Y:S01]  /*d810*/  ULDC UR4, c[0x0][0x154] ;  /* 0x0000550000047ab9 */ /* 0x000fe20000000800 */
[----:B------:R-:W0:Y:S01]  /*d820*/  LDC R6, c[0x0][0x618] ;  /* 0x00018600ff067b82 */ /* 0x000e220000000800 */
[----:B------:R-:W-:Y:S02]  /*d830*/  IMAD.MOV.U32 R7, RZ, RZ, 0x1 ;  /* 0x00000001ff077424 */ /* 0x000fe400078e00ff */
[----:B------:R-:W-:-:S04]  /*d840*/  IMAD.X R5, RZ, RZ, ~R0, P0 ;  /* 0x000000ffff057224 */ /* 0x000fc800000e0e00 */
[-C--:B------:R-:W-:Y:S01]  /*d850*/  IMAD R0, R5, R14.reuse, RZ ;  /* 0x0000000e05007224 */ /* 0x080fe200078e02ff */
[----:B------:R-:W1:Y:S01]  /*d860*/  LDC R8, c[0x0][0x608] ;  /* 0x00018200ff087b82 */ /* 0x000e620000000800 */
[----:B------:R-:W-:-:S04]  /*d870*/  IMAD.WIDE.U32 R4, R3, R14, R18 ;  /* 0x0000000e03047225 */ /* 0x000fc800078e0012 */
[----:B------:R-:W-:Y:S01]  /*d880*/  IMAD R3, R3, R15, R0 ;  /* 0x0000000f03037224 */ /* 0x000fe200078e0200 */
[----:B------:R-:W-:Y:S02]  /*d890*/  I2FP.F32.U32 R0, R20 ;  /* 0x0000001400007245 */ /* 0x000fe40000201000 */
[----:B------:R-:W2:Y:S01]  /*d8a0*/  LDC R24, c[0x0][0x658] ;  /* 0x00019600ff187b82 */ /* 0x000ea20000000800 */
[----:B------:R-:W-:Y:S01]  /*d8b0*/  IMAD.IADD R3, R5, 0x1, R3 ;  /* 0x0000000105037824 */ /* 0x000fe200078e0203 */
[----:B---3--:R-:W-:Y:S01]  /*d8c0*/  ISETP.NE.U32.AND P0, PT, R26, RZ, PT ;  /* 0x000000ff1a00720c */ /* 0x008fe20003f05070 */
[----:B------:R-:W-:Y:S01]  /*d8d0*/  FMUL R0, R0, UR4 ;  /* 0x0000000400007c20 */ /* 0x000fe20008400000 */
[----:B------:R-:W-:Y:S02]  /*d8e0*/  IMAD.MOV.U32 R5, RZ, RZ, -0x1 ;  /* 0xffffffffff057424 */ /* 0x000fe400078e00ff */
[----:B------:R-:W-:Y:S01]  /*d8f0*/  ISETP.NE.AND.EX P0, PT, R27, RZ, PT, P0 ;  /* 0x000000ff1b00720c */ /* 0x000fe20003f05300 */
[----:B------:R3:W2:Y:S01]  /*d900*/  F2I.U32.TRUNC.NTZ R15, R0 ;  /* 0x00000000000f7305 */ /* 0x0006a2000020f000 */
[----:B------:R-:W3:Y:S01]  /*d910*/  LDC R21, c[0x0][0x148] ;  /* 0x00005200ff157b82 */ /* 0x000ee20000000800 */
[----:B0-----:R-:W-:-:S02]  /*d920*/  SHF.R.U64 R12, R4, R6, R3 ;  /* 0x00000006040c7219 */ /* 0x001fc40000001203 */
[----:B------:R-:W-:-:S05]  /*d930*/  SHF.R.U32.HI R3, RZ, R6, R3 ;  /* 0x00000006ff037219 */ /* 0x000fca0000011603 */
[----:B------:R-:W0:Y:S01]  /*d940*/  LDC R18, c[0x0][0x600] ;  /* 0x00018000ff127b82 */ /* 0x000e220000000800 */
[-CC-:B-1----:R-:W-:Y:S02]  /*d950*/  SHF.R.U64 R10, R12, R8.reuse, R3.reuse ;  /* 0x000000080c0a7219 */ /* 0x182fe40000001203 */
[----:B------:R-:W-:-:S05]  /*d960*/  SHF.R.U32.HI R3, RZ, R8, R3 ;  /* 0x00000008ff037219 */ /* 0x000fca0000011603 */
[----:B------:R-:W1:Y:S01]  /*d970*/  LDC R28, c[0x0][0x648] ;  /* 0x00019200ff1c7b82 */ /* 0x000e620000000800 */
[-C--:B--2---:R-:W-:Y:S02]  /*d980*/  SHF.L.U32 R4, R5, R24.reuse, RZ ;  /* 0x0000001805047219 */ /* 0x084fe400000006ff */
[-CC-:B------:R-:W-:Y:S02]  /*d990*/  SHF.R.U64 R14, R10, R24.reuse, R3.reuse ;  /* 0x000000180a0e7219 */ /* 0x180fe40000001203 */
[----:B------:R-:W-:Y:S02]  /*d9a0*/  SHF.R.U32.HI R5, RZ, R24, R3 ;  /* 0x00000018ff057219 */ /* 0x000fe40000011603 */
[----:B------:R-:W-:Y:S01]  /*d9b0*/  LOP3.LUT R25, RZ, R4, RZ, 0x33, !PT ;  /* 0x00000004ff197212 */ /* 0x000fe200078e33ff */
[----:B------:R-:W2:Y:S01]  /*d9c0*/  LDC R29, c[0x0][0x638] ;  /* 0x00018e00ff1d7b82 */ /* 0x000ea20000000800 */
[----:B------:R-:W-:Y:S01]  /*d9d0*/  SHF.L.U32 R24, R7, R24, RZ ;  /* 0x0000001807187219 */ /* 0x000fe200000006ff */
[----:B------:R-:W-:-:S06]  /*d9e0*/  IMAD.MOV.U32 R4, RZ, RZ, R14 ;  /* 0x000000ffff047224 */ /* 0x000fcc00078e000e */
[----:B------:R-:W0:Y:S01]  /*d9f0*/  LDC R30, c[0x0][0x610] ;  /* 0x00018400ff1e7b82 */ /* 0x000e220000000800 */
[----:B------:R-:W-:Y:S05]  /*da00*/  @!P0 BRA `(.L_x_384) ;  /* 0x0000000000288947 */ /* 0x000fea0003800000 */
[----:B------:R-:W5:Y:S02]  /*da10*/  LDC R3, c[0x0][0x64c] ;  /* 0x00019300ff037b82 */ /* 0x000f640000000800 */
[----:B-----5:R-:W-:-:S05]  /*da20*/  IADD3 R3, P0, R14, R3, RZ ;  /* 0x000000030e037210 */ /* 0x020fca0007f1e0ff */
        /* <DEDUP_REMOVED lines=8> */
.L_x_384:
[----:B------:R-:W5:Y:S01]  /*dab0*/  LDC R3, c[0x0][0x65c] ;  /* 0x00019700ff037b82 */ /* 0x000f620000000800 */
[----:B-1-3--:R-:W-:Y:S01]  /*dac0*/  SHF.R.U64 R0, R4, R28, R5 ;  /* 0x0000001c04007219 */ /* 0x00afe20000001205 */
[----:B0-----:R-:W-:Y:S01]  /*dad0*/  VIADD R7, R18, 0xffffffff ;  /* 0xffffffff12077836 */ /* 0x001fe20000000000 */
[----:B------:R-:W-:Y:S01]  /*dae0*/  LOP3.LUT R5, R10, R25, RZ, 0xc0, !PT ;  /* 0x000000190a057212 */ /* 0x000fe200078ec0ff */
[----:B------:R-:W-:Y:S02]  /*daf0*/  IMAD.MOV R15, RZ, RZ, -R15 ;  /* 0x000000ffff0f7224 */ /* 0x000fe400078e0a0f */
[----:B------:R-:W-:Y:S01]  /*db00*/  IMAD.MOV.U32 R4, RZ, RZ, 0x1 ;  /* 0x00000001ff047424 */ /* 0x000fe200078e00ff */
[----:B------:R-:W-:Y:S02]  /*db10*/  LOP3.LUT R12, R12, R7, RZ, 0xc0, !PT ;  /* 0x000000070c0c7212 */ /* 0x000fe400078ec0ff */
[----:B-----5:R-:W-:Y:S01]  /*db20*/  ISETP.NE.AND P0, PT, R3, 0x1, PT ;  /* 0x000000010300780c */ /* 0x020fe20003f05270 */
[----:B------:R-:W-:-:S02]  /*db30*/  IMAD.MOV R3, RZ, RZ, -R0 ;  /* 0x000000ffff037224 */ /* 0x000fc400078e0a00 */
[----:B------:R-:W-:Y:S02]  /*db40*/  IMAD R0, R24, R0, R5 ;  /* 0x0000000018007224 */ /* 0x000fe400078e0205 */
[----:B--2---:R-:W-:-:S04]  /*db50*/  IMAD R3, R3, R29, R14 ;  /* 0x0000001d03037224 */ /* 0x004fc800078e020e */
[----:B------:R-:W-:Y:S01]  /*db60*/  IMAD R5, R3, R18, R12 ;  /* 0x0000001203057224 */ /* 0x000fe200078e020c */
[----:B------:R-:W-:Y:S01]  /*db70*/  PRMT R3, R4, 0x7610, R3 ;  /* 0x0000761004037816 */ /* 0x000fe20000000003 */
[----:B------:R-:W-:Y:S02]  /*db80*/  IMAD.MOV.U32 R18, RZ, RZ, R13 ;  /* 0x000000ffff127224 */ /* 0x000fe400078e000d */
[----:B------:R-:W-:-:S04]  /*db90*/  @P0 IMAD R23, R21, R15, R20 ;  /* 0x0000000f15170224 */ /* 0x000fc800078e0214 */
[----:B------:R-:W-:-:S05]  /*dba0*/  IMAD R0, R0, R30, R23 ;  /* 0x0000001e00007224 */ /* 0x000fca00078e0217 */
[----:B------:R-:W-:Y:S02]  /*dbb0*/  SEL R23, R5, R0, !P0 ;  /* 0x0000000005177207 */ /* 0x000fe40004000000 */
[----:B------:R-:W-:-:S07]  /*dbc0*/  SEL R0, R0, R5, !P0 ;  /* 0x0000000500007207 */ /* 0x000fce0004000000 */
.L_x_382:
[----:B------:R0:W-:Y:S01]  /*dbd0*/  STL [R1], R0 ;  /* 0x0000000001007387 */ /* 0x0001e20000100800 */
[----:B------:R-:W-:-:S13]  /*dbe0*/  LOP3.LUT P0, RZ, R3, 0xff, RZ, 0xc0, !PT ;  /* 0x000000ff03ff7812 */ /* 0x000fda000780c0ff */
[----:B0-----:R-:W-:Y:S05]  /*dbf0*/  @P0 BRA `(.L_x_385) ;  /* 0xffffff3400f80947 */ /* 0x001fea000383ffff */
[----:B------:R-:W-:Y:S05]  /*dc00*/  EXIT ;  /* 0x000000000000794d */ /* 0x000fea0003800000 */
.L_x_8:
[----:B0-----:R-:W-:Y:S01]  /*dc10*/  ULDC.64 UR4, c[0x0][0x650] ;  /* 0x0001940000047ab9 */ /* 0x001fe20000000a00 */
[----:B------:R-:W-:Y:S01]  /*dc20*/  PRMT R2, RZ, 0x7610, R2 ;  /* 0x00007610ff027816 */ /* 0x000fe20000000002 */
[----:B------:R-:W-:Y:S01]  /*dc30*/  IMAD.MOV.U32 R12, RZ, RZ, -0x1 ;  /* 0xffffffffff0c7424 */ /* 0x000fe200078e00ff */
[----:B------:R-:W-:Y:S01]  /*dc40*/  ISETP.GE.U32.AND P0, PT, R22, UR4, PT ;  /* 0x0000000416007c0c */ /* 0x000fe2000bf06070 */
[----:B------:R-:W-:Y:S02]  /*dc50*/  IMAD.MOV.U32 R21, RZ, RZ, -0x1 ;  /* 0xffffffffff157424 */ /* 0x000fe400078e00ff */
[----:B------:R-:W-:Y:S01]  /*dc60*/  IMAD.MOV.U32 R13, RZ, RZ, -0x1 ;  /* 0xffffffffff0d7424 */ /* 0x000fe200078e00ff */
[----:B------:R-:W-:-:S13]  /*dc70*/  ISETP.GE.U32.AND.EX P0, PT, R19, UR5, PT, P0 ;  /* 0x0000000513007c0c */ /* 0x000fda000bf06100 */
[----:B------:R-:W-:Y:S05]  /*dc80*/  @P0 BRA `(.L_x_386) ;  /* 0x0000000400340947 */ /* 0x000fea0003800000 */
        /* <DEDUP_REMOVED lines=18> */
.L_x_387:
[----:B------:R-:W0:Y:S01]  /*ddb0*/  LDC.64 R28, c[0x0][0x640] ;  /* 0x00019000ff1c7b82 */ /* 0x000e220000000a00 */
[-CC-:B------:R-:W-:Y:S01]  /*ddc0*/  SHF.R.U64 R16, R12, R2.reuse, R13.reuse ;  /* 0x000000020c107219 */ /* 0x180fe2000000120d */
[----:B------:R-:W-:Y:S01]  /*ddd0*/  IMAD.MOV.U32 R18, RZ, RZ, R22 ;  /* 0x000000ffff127224 */ /* 0x000fe200078e0016 */
[----:B------:R-:W-:Y:S01]  /*dde0*/  SHF.R.U32.HI R2, RZ, R2, R13 ;  /* 0x00000002ff027219 */ /* 0x000fe2000001160d */
[----:B------:R-:W-:Y:S01]  /*ddf0*/  IMAD.MOV.U32 R26, RZ, RZ, 0x1 ;  /* 0x00000001ff1a7424 */ /* 0x000fe200078e00ff */
[----:B------:R-:W-:-:S03]  /*de00*/  IADD3 R11, P0, RZ, -R16, RZ ;  /* 0x80000010ff0b7210 */ /* 0x000fc60007f1e0ff */
[----:B------:R-:W1:Y:S02]  /*de10*/  LDC R10, c[0x0][0x618] ;  /* 0x00018600ff0a7b82 */ /* 0x000e640000000800 */
[----:B------:R-:W-:-:S04]  /*de20*/  IMAD.X R9, RZ, RZ, ~R2, P0 ;  /* 0x000000ffff097224 */ /* 0x000fc800000e0e02 */
[-C--:B------:R-:W-:Y:S02]  /*de30*/  IMAD R2, R9, R24.reuse, RZ ;  /* 0x0000001809027224 */ /* 0x080fe400078e02ff */
[----:B------:R-:W2:Y:S01]  /*de40*/  LDC R12, c[0x0][0x608] ;  /* 0x00018200ff0c7b82 */ /* 0x000ea20000000800 */
[----:B------:R-:W-:-:S04]  /*de50*/  IMAD.WIDE.U32 R8, R11, R24, R18 ;  /* 0x000000180b087225 */ /* 0x000fc800078e0012 */
[----:B------:R-:W-:-:S03]  /*de60*/  IMAD R11, R11, R25, R2 ;  /* 0x000000190b0b7224 */ /* 0x000fc600078e0202 */
[----:B------:R-:W3:Y:S01]  /*de70*/  LDC R27, c[0x0][0x658] ;  /* 0x00019600ff1b7b82 */ /* 0x000ee20000000800 */
[----:B------:R-:W-:Y:S01]  /*de80*/  IMAD.IADD R9, R9, 0x1, R11 ;  /* 0x0000000109097824 */ /* 0x000fe200078e020b */
[----:B0-----:R-:W-:-:S04]  /*de90*/  ISETP.NE.U32.AND P0, PT, R28, RZ, PT ;  /* 0x000000ff1c00720c */ /* 0x001fc80003f05070 */
[----:B------:R-:W-:Y:S02]  /*dea0*/  ISETP.NE.AND.EX P0, PT, R29, RZ, PT, P0 ;  /* 0x000000ff1d00720c */ /* 0x000fe40003f05300 */
[----:B------:R-:W0:Y:S01]  /*deb0*/  LDC R18, c[0x0][0x600] ;  /* 0x00018000ff127b82 */ /* 0x000e220000000800 */
[-CC-:B-1----:R-:W-:Y:S01]  /*dec0*/  SHF.R.U64 R6, R8, R10.reuse, R9.reuse ;  /* 0x0000000a08067219 */ /* 0x182fe20000001209 */
[----:B------:R-:W-:Y:S01]  /*ded0*/  IMAD.MOV.U32 R8, RZ, RZ, -0x1 ;  /* 0xffffffffff087424 */ /* 0x000fe200078e00ff */
[----:B------:R-:W-:-:S05]  /*dee0*/  SHF.R.U32.HI R9, RZ, R10, R9 ;  /* 0x0000000aff097219 */ /* 0x000fca0000011609 */
[----:B------:R-:W1:Y:S01]  /*def0*/  LDC R20, c[0x0][0x648] ;  /* 0x00019200ff147b82 */ /* 0x000e620000000800 */
[-CC-:B--2---:R-:W-:Y:S02]  /*df00*/  SHF.R.U64 R21, R6, R12.reuse, R9.reuse ;  /* 0x0000000c06157219 */ /* 0x184fe40000001209 */
[----:B------:R-:W-:-:S05]  /*df10*/  SHF.R.U32.HI R2, RZ, R12, R9 ;  /* 0x0000000cff027219 */ /* 0x000fca0000011609 */
[----:B------:R-:W2:Y:S01]  /*df20*/  LDC R24, c[0x0][0x638] ;  /* 0x00018e00ff187b82 */ /* 0x000ea20000000800 */
[-C--:B---3--:R-:W-:Y:S02]  /*df30*/  SHF.L.U32 R8, R8, R27.reuse, RZ ;  /* 0x0000001b08087219 */ /* 0x088fe400000006ff */
[-CC-:B------:R-:W-:Y:S02]  /*df40*/  SHF.R.U64 R23, R21, R27.reuse, R2.reuse ;  /* 0x0000001b15177219 */ /* 0x180fe40000001202 */
[----:B------:R-:W-:Y:S02]  /*df50*/  LOP3.LUT R30, RZ, R8, RZ, 0x33, !PT ;  /* 0x00000008ff1e7212 */ /* 0x000fe400078e33ff */
[----:B------:R-:W-:Y:S01]  /*df60*/  SHF.R.U32.HI R9, RZ, R27, R2 ;  /* 0x0000001bff097219 */ /* 0x000fe20000011602 */
[----:B------:R-:W3:Y:S01]  /*df70*/  LDC R25, c[0x0][0x610] ;  /* 0x00018400ff197b82 */ /* 0x000ee20000000800 */
[----:B------:R-:W-:Y:S01]  /*df80*/  IMAD.MOV.U32 R8, RZ, RZ, R23 ;  /* 0x000000ffff087224 */ /* 0x000fe200078e0017 */
[----:B------:R-:W-:Y:S06]  /*df90*/  @!P0 BRA `(.L_x_388) ;  /* 0x0000000000288947 */ /* 0x000fec0003800000 */
        /* <DEDUP_REMOVED lines=10> */
.L_x_388:
[----:B------:R-:W4:Y:S01]  /*e040*/  LDC R2, c[0x0][0x65c] ;  /* 0x00019700ff027b82 */ /* 0x000f220000000800 */
[----:B-1----:R-:W-:Y:S01]  /*e050*/  SHF.R.U64 R5, R8, R20, R9 ;  /* 0x0000001408057219 */ /* 0x002fe20000001209 */
[----:B0-----:R-:W-:Y:S01]  /*e060*/  VIADD R9, R18, 0xffffffff ;  /* 0xffffffff12097836 */ /* 0x001fe20000000000 */
[----:B------:R-:W-:Y:S01]  /*e070*/  SHF.L.U32 R26, R26, R27, RZ ;  /* 0x0000001b1a1a7219 */ /* 0x000fe200000006ff */
[----:B------:R-:W-:Y:S02]  /*e080*/  IMAD.MOV.U32 R13, RZ, RZ, R16 ;  /* 0x000000ffff0d7224 */ /* 0x000fe400078e0010 */
[----:B------:R-:W-:Y:S01]  /*e090*/  IMAD.MOV R8, RZ, RZ, -R5 ;  /* 0x000000ffff087224 */ /* 0x000fe200078e0a05 */
[----:B----4-:R-:W-:Y:S02]  /*e0a0*/  ISETP.NE.AND P0, PT, R2, 0x1, PT ;  /* 0x000000010200780c */ /* 0x010fe40003f05270 */
[----:B------:R-:W-:-:S11]  /*e0b0*/  LOP3.LUT R2, R21, R30, RZ, 0xc0, !PT ;  /* 0x0000001e15027212 */ /* 0x000fd600078ec0ff */
[----:B------:R-:W-:Y:S02]  /*e0c0*/  @P0 IMAD R3, R7, R14, R4 ;  /* 0x0000000e07030224 */ /* 0x000fe400078e0204 */
[----:B------:R-:W-:Y:S01]  /*e0d0*/  IMAD R4, R26, R5, R2 ;  /* 0x000000051a047224 */ /* 0x000fe200078e0202 */
[----:B------:R-:W-:Y:S01]  /*e0e0*/  LOP3.LUT R5, R6, R9, RZ, 0xc0, !PT ;  /* 0x0000000906057212 */ /* 0x000fe200078ec0ff */
[----:B--2---:R-:W-:Y:S02]  /*e0f0*/  IMAD R2, R8, R24, R23 ;  /* 0x0000001808027224 */ /* 0x004fe400078e0217 */
[----:B---3--:R-:W-:Y:S02]  /*e100*/  IMAD R3, R4, R25, R3 ;  /* 0x0000001904037224 */ /* 0x008fe400078e0203 */
[----:B------:R-:W-:Y:S02]  /*e110*/  IMAD R12, R2, R18, R5 ;  /* 0x00000012020c7224 */ /* 0x000fe400078e0205 */
[----:B------:R-:W-:-:S03]  /*e120*/  IMAD.MOV.U32 R4, RZ, RZ, 0x1 ;  /* 0x00000001ff047424 */ /* 0x000fc600078e00ff */
[----:B------:R-:W-:Y:S02]  /*e130*/  SEL R21, R12, R3, !P0 ;  /* 0x000000030c157207 */ /* 0x000fe40004000000 */
[----:B------:R-:W-:Y:S02]  /*e140*/  PRMT R2, R4, 0x7610, R2 ;  /* 0x0000761004027816 */ /* 0x000fe40000000002 */
[----:B------:R-:W-:-:S07]  /*e150*/  SEL R12, R3, R12, !P0 ;  /* 0x0000000c030c7207 */ /* 0x000fce0004000000 */
.L_x_386:
[----:B------:R-:W-:-:S08]  /*e160*/  NOP ;  /* 0x0000000000007918 */ /* 0x000fd00000000000 */
[----:B------:R-:W0:-:S00]  /*e170*/  USETMAXREG.DEALLOC.CTAPOOL 0x28 ;  /* 0x00000028000079c8 */ /* 0x000e0000080e0500 */
[----:B0-----:R-:W-:-:S13]  /*e180*/  ISETP.NE.AND P0, PT, R0, RZ, PT ;  /* 0x000000ff0000720c */ /* 0x001fda0003f05270 */
[----:B------:R-:W-:Y:S05]  /*e190*/  @P0 EXIT ;  /* 0x000000000000094d */ /* 0x000fea0003800000 */
[----:B------:R-:W-:Y:S01]  /*e1a0*/  LOP3.LUT P0, RZ, R2, 0xff, RZ, 0xc0, !PT ;  /* 0x000000ff02ff7812 */ /* 0x000fe2000780c0ff */
[----:B------:R-:W-:Y:S02]  /*e1b0*/  IMAD.MOV.U32 R0, RZ, RZ, 0x1 ;  /* 0x00000001ff007424 */ /* 0x000fe400078e00ff */
[----:B------:R-:W-:-:S10]  /*e1c0*/  IMAD.MOV.U32 R6, RZ, RZ, RZ ;  /* 0x000000ffff067224 */ /* 0x000fd400078e00ff */
[----:B------:R-:W-:Y:S05]  /*e1d0*/  @!P0 BRA `(.L_x_389) ;  /* 0x0000000c004c8947 */ /* 0x000fea0003800000 */
[----:B------:R-:W0:Y:S01]  /*e1e0*/  LDC R0, c[0x0][0x28c] ;  /* 0x0000a300ff007b82 */ /* 0x000e220000000800 */
[----:B------:R-:W1:Y:S01]  /*e1f0*/  S2R R8, SR_CgaCtaId ;  /* 0x0000000000087919 */ /* 0x000e620000008800 */
[----:B------:R-:W-:Y:S01]  /*e200*/  ULDC UR5, c[0x0][0x600] ;  /* 0x0001800000057ab9 */ /* 0x000fe20000000800 */
[----:B------:R-:W-:Y:S01]  /*e210*/  ULDC UR4, c[0x0][0xc] ;  /* 0x0000030000047ab9 */ /* 0x000fe20000000800 */
[----:B------:R-:W-:Y:S01]  /*e220*/  UIADD3 UR16, UR5, -0x1, URZ ;  /* 0xffffffff05107890 */ /* 0x000fe2000fffe03f */
[----:B------:R-:W-:Y:S01]  /*e230*/  BSSY B0, `(.L_x_389) ;  /* 0x00000cd000007945 */ /* 0x000fe20003800000 */
[----:B------:R-:W-:Y:S01]  /*e240*/  ULDC UR6, c[0x0][0x658] ;  /* 0x0001960000067ab9 */ /* 0x000fe20000000800 */
[----:B------:R-:W-:Y:S01]  /*e250*/  ULDC UR5, c[0x0][0x10] ;  /* 0x0000040000057ab9 */ /* 0x000fe20000000800 */
[----:B------:R-:W-:Y:S01]  /*e260*/  UMOV UR7, 0xffffffff ;  /* 0xffffffff00077882 */ /* 0x000fe20000000000 */
[----:B------:R-:W-:Y:S01]  /*e270*/  UMOV UR8, 0x1 ;  /* 0x0000000100087882 */ /* 0x000fe20000000000 */
[----:B------:R-:W-:Y:S01]  /*e280*/  UIMAD.WIDE.U32 UR4, UR4, UR5, URZ ;  /* 0x00000005040472a5 */ /* 0x000fe2000f8e003f */
[----:B------:R-:W-:Y:S01]  /*e290*/  IMAD.MOV.U32 R9, RZ, RZ, 0x1 ;  /* 0x00000001ff097424 */ /* 0x000fe200078e00ff */
[----:B------:R-:W-:Y:S01]  /*e2a0*/  USHF.L.U32 UR7, UR7, UR6, URZ ;  /* 0x0000000607077299 */ /* 0x000fe2000800063f */
[----:B------:R-:W-:Y:S01]  /*e2b0*/  LOP3.LUT R11, R17, 0x2, RZ, 0xfc, !PT ;  /* 0x00000002110b7812 */ /* 0x000fe200078efcff */
[----:B------:R-:W-:Y:S01]  /*e2c0*/  USHF.L.U32 UR18, UR8, UR6, URZ ;  /* 0x0000000608127299 */ /* 0x000fe2000800063f */
[----:B------:R-:W-:Y:S01]  /*e2d0*/  IMAD.MOV.U32 R6, RZ, RZ, RZ ;  /* 0x000000ffff067224 */ /* 0x000fe200078e00ff */
[----:B------:R-:W-:Y:S01]  /*e2e0*/  ULOP3.LUT UR17, URZ, UR7, URZ, 0x33, !UPT ;  /* 0x000000073f117292 */ /* 0x000fe2000f8e333f */
[----:B------:R-:W-:Y:S01]  /*e2f0*/  ULDC UR6, c[0x0][0x14] ;  /* 0x0000050000067ab9 */ /* 0x000fe20000000800 */
[----:B------:R-:W-:Y:S01]  /*e300*/  ULDC.64 UR22, c[0x0][0x198] ;  /* 0x0000660000167ab9 */ /* 0x000fe20000000a00 */
[----:B------:R-:W-:-:S02]  /*e310*/  UIMAD.WIDE.U32 UR20, UR4, UR6, URZ ;  /* 0x00000006041472a5 */ /* 0x000fc4000f8e003f */
[----:B------:R-:W-:Y:S01]  /*e320*/  UIMAD UR13, UR5, UR6, URZ ;  /* 0x00000006050d72a4 */ /* 0x000fe2000f8e023f */
[----:B0-----:R-:W-:-:S03]  /*e330*/  VIADD R0, R0, 0xf ;  /* 0x0000000f00007836 */ /* 0x001fc60000000000 */
[----:B------:R-:W-:Y:S02]  /*e340*/  UIADD3 UR13, UR21, UR13, URZ ;  /* 0x0000000d150d7290 */ /* 0x000fe4000fffe03f */
[----:B------:R-:W-:-:S04]  /*e350*/  SHF.R.S32.HI R3, RZ, 0x1f, R0 ;  /* 0x0000001fff037819 */ /* 0x000fc80000011400 */
[----:B------:R-:W-:Y:S01]  /*e360*/  LEA.HI R3, R3, R0, RZ, 0x4 ;  /* 0x0000000003037211 */ /* 0x000fe200078f20ff */
[----:B------:R-:W-:Y:S01]  /*e370*/  IMAD.MOV.U32 R0, RZ, RZ, 0x1 ;  /* 0x00000001ff007424 */ /* 0x000fe200078e00ff */
[----:B-1----:R-:W-:Y:S02]  /*e380*/  LOP3.LUT R8, R8, 0x1, RZ, 0xc0, !PT ;  /* 0x0000000108087812 */ /* 0x002fe400078ec0ff */
[----:B------:R-:W-:-:S05]  /*e390*/  SHF.R.S32.HI R7, RZ, 0x4, R3 ;  /* 0x00000004ff077819 */ /* 0x000fca0000011403 */
[----:B------:R-:W-:-:S07]  /*e3a0*/  VIADD R10, R7, 0x1 ;  /* 0x00000001070a7836 */ /* 0x000fce0000000000 */
.L_x_400:
[----:B------:R-:W-:-:S03]  /*e3b0*/  UMOV UR4, 0xffffffff ;  /* 0xffffffff00047882 */ /* 0x000fc60000000000 */
[----:B------:R-:W-:Y:S05]  /*e3c0*/  BRA.DIV UR4, `(.L_x_390) ;  /* 0x00000016046c7947 */ /* 0x000fea000b800000 */
[----:B------:R-:W-:-:S13]  /*e3d0*/  ELECT P6, URZ, PT ;  /* 0x00000000003f782f */ /* 0x000fda00038c0000 */
.L_x_423:
[----:B------:R-:W0:Y:S01]  /*e3e0*/  LDC R2, c[0x0][0x28c] ;  /* 0x0000a300ff027b82 */ /* 0x000e220000000800 */
[----:B------:R-:W-:Y:S01]  /*e3f0*/  BSSY B1, `(.L_x_391) ;  /* 0x000003b000017945 */ /* 0x000fe20003800000 */
[----:B0-----:R-:W-:-:S13]  /*e400*/  ISETP.LT.OR P6, PT, R2, 0x1, !P6 ;  /* 0x000000010200780c */ /* 0x001fda00077c1670 */
[----:B------:R-:W-:Y:S05]  /*e410*/  @P6 BRA `(.L_x_392) ;  /* 0x0000000000e06947 */ /* 0x000fea0003800000 */
[----:B------:R-:W-:Y:S02]  /*e420*/  IMAD R21, R21, 0x2, R8 ;  /* 0x0000000215157824 */ /* 0x000fe400078e0208 */
[----:B------:R-:W-:Y:S02]  /*e430*/  IMAD.SHL.U32 R14, R12, 0x100, RZ ;  /* 0x000001000c0e7824 */ /* 0x000fe400078e00ff */
[----:B------:R-:W-:Y:S02]  /*e440*/  IMAD.MOV.U32 R18, RZ, RZ, RZ ;  /* 0x000000ffff127224 */ /* 0x000fe400078e00ff */
[----:B------:R-:W-:Y:S02]  /*e450*/  IMAD.MOV.U32 R2, RZ, RZ, R10 ;  /* 0x000000ffff027224 */ /* 0x000fe400078e000a */
[----:B------:R-:W-:Y:S02]  /*e460*/  IMAD.MOV.U32 R3, RZ, RZ, R0 ;  /* 0x000000ffff037224 */ /* 0x000fe400078e0000 */
[----:B------:R-:W-:-:S02]  /*e470*/  IMAD.MOV.U32 R5, RZ, RZ, R6 ;  /* 0x000000ffff057224 */ /* 0x000fc400078e0006 */
[----:B------:R-:W-:-:S07]  /*e480*/  IMAD R21, R21, 0x58, RZ ;  /* 0x0000005815157824 */ /* 0x000fce00078e02ff */
.L_x_395:
[----:B------:R-:W0:Y:S01]  /*e490*/  S2R R15, SR_CgaCtaId ;  /* 0x00000000000f7919 */ /* 0x000e220000008800 */
[----:B------:R-:W-:Y:S01]  /*e4a0*/  MOV R4, 0x400 ;  /* 0x0000040000047802 */ /* 0x000fe20000000f00 */
[----:B------:R-:W1:Y:S03]  /*e4b0*/  S2R R12, SR_TID.X ;  /* 0x00000000000c7919 */ /* 0x000e660000002100 */
[----:B0-----:R-:W-:Y:S02]  /*e4c0*/  LEA R16, R15, R4, 0x18 ;  /* 0x000000040f107211 */ /* 0x001fe400078ec0ff */
[----:B------:R-:W-:Y:S02]  /*e4d0*/  SHF.L.U32 R4, R3, 0x1f, RZ ;  /* 0x0000001f03047819 */ /* 0x000fe400000006ff */
[----:B-1----:R-:W-:Y:S01]  /*e4e0*/  LOP3.LUT P1, RZ, R12, 0x7f, RZ, 0xc0, !PT ;  /* 0x0000007f0cff7812 */ /* 0x002fe2000782c0ff */
[----:B------:R-:W-:-:S04]  /*e4f0*/  IMAD R15, R5, 0x8, R16 ;  /* 0x00000008050f7824 */ /* 0x000fc800078e0210 */
[----:B------:R-:W0:Y:S08]  /*e500*/  SYNCS.PHASECHK.TRANS64.TRYWAIT P0, [R15+URZ+0x80], R4 ;  /* 0x000080040f0075a7 */ /* 0x000e30000800017f */
[----:B------:R-:W1:Y:S01]  /*e510*/  @!P1 LDC R12, c[0x0][0x500] ;  /* 0x00014000ff0c9b82 */ /* 0x000e620000000800 */
[----:B0-----:R-:W-:Y:S05]  /*e520*/  @!P0 BRA `(.L_x_393) ;  /* 0x0000001400348947 */ /* 0x001fea0003800000 */
.L_x_424:
[----:B0-----:R-:W-:Y:S01]  /*e530*/  PRMT R4, R11, 0x9910, RZ ;  /* 0x000099100b047816 */ /* 0x001fe200000000ff */
[----:B-1----:R0:W-:Y:S03]  /*e540*/  @!P1 SYNCS.ARRIVE.TRANS64 RZ, [R15+URZ], R12 ;  /* 0x0000000c0fff99a7 */ /* 0x0021e6000800003f */
[----:B------:R-:W-:-:S13]  /*e550*/  ISETP.NE.AND P0, PT, R4, 0x2, PT ;  /* 0x000000020400780c */ /* 0x000fda0003f05270 */
[----:B0-----:R-:W-:Y:S05]  /*e560*/  @P0 BRA `(.L_x_394) ;  /* 0x0000000000040947 */ /* 0x001fea0003800000 */
[----:B------:R-:W-:Y:S01]  /*e570*/  BPT.TRAP 0x1 ;  /* 0x000000040000795c */ /* 0x000fe20000300000 */
.L_x_394:
[----:B------:R-:W-:Y:S01]  /*e580*/  IMAD R4, R5, 0x2, R8 ;  /* 0x0000000205047824 */ /* 0x000fe200078e0208 */
[----:B------:R-:W-:Y:S01]  /*e590*/  R2UR UR9, R15 ;  /* 0x000000000f0972ca */ /* 0x000fe200000e0000 */
[--C-:B------:R-:W-:Y:S01]  /*e5a0*/  IMAD R12, R5, 0x2000, R16.reuse ;  /* 0x00002000050c7824 */ /* 0x100fe200078e0210 */
[----:B------:R-:W-:Y:S01]  /*e5b0*/  UIADD3 UR4, UP0, UR22, 0xf0, URZ ;  /* 0x000000f016047890 */ /* 0x000fe2000ff1e03f */
[----:B------:R-:W-:Y:S01]  /*e5c0*/  IMAD R4, R4, 0x580, RZ ;  /* 0x0000058004047824 */ /* 0x000fe200078e02ff */
[----:B------:R-:W-:Y:S01]  /*e5d0*/  R2UR UR11, R14 ;  /* 0x000000000e0b72ca */ /* 0x000fe200000e0000 */
[----:B------:R-:W-:Y:S01]  /*e5e0*/  VIADD R2, R2, 0xffffffff ;  /* 0xffffffff02027836 */ /* 0x000fe20000000000 */
[----:B------:R-:W-:Y:S01]  /*e5f0*/  R2UR UR5, R12 ;  /* 0x000000000c0572ca */ /* 0x000fe200000e0000 */
[----:B------:R-:W-:Y:S01]  /*e600*/  IMAD R4, R4, 0x2, R16 ;  /* 0x0000000204047824 */ /* 0x000fe200078e0210 */
[----:B------:R-:W-:Y:S01]  /*e610*/  R2UR UR10, R18 ;  /* 0x00000000120a72ca */ /* 0x000fe200000e0000 */
[----:B------:R-:W-:Y:S01]  /*e620*/  UIADD3 UR24, UP1, UR22, 0x1f0, URZ ;  /* 0x000001f016187890 */ /* 0x000fe2000ff3e03f */
[----:B------:R-:W-:Y:S01]  /*e630*/  R2UR UR12, R13 ;  /* 0x000000000d0c72ca */ /* 0x000fe200000e0000 */
[----:B------:R-:W-:Y:S01]  /*e640*/  VIADD R5, R5, 0x1 ;  /* 0x0000000105057836 */ /* 0x000fe20000000000 */
[----:B------:R-:W-:Y:S01]  /*e650*/  R2UR UR8, R4 ;  /* 0x00000000040872ca */ /* 0x000fe200000e0000 */
[----:B------:R-:W-:Y:S01]  /*e660*/  UIADD3.X UR25, URZ, UR23, URZ, UP1, !UPT ;  /* 0x000000173f197290 */ /* 0x000fe20008ffe43f */
[----:B------:R-:W-:Y:S01]  /*e670*/  R2UR UR19, R21 ;  /* 0x00000000151372ca */ /* 0x000fe200000e0000 */
[----:B------:R-:W-:Y:S01]  /*e680*/  UMOV UR6, 0x0 ;  /* 0x0000000000067882 */ /* 0x000fe20000000000 */
[----:B------:R-:W-:Y:S01]  /*e690*/  ISETP.GT.AND P1, PT, R2, 0x1, PT ;  /* 0x000000010200780c */ /* 0x000fe20003f24270 */
[----:B------:R-:W-:Y:S01]  /*e6a0*/  UMOV UR7, 0x10000000 ;  /* 0x1000000000077882 */ /* 0x000fe20000000000 */
[C---:B------:R-:W-:Y:S01]  /*e6b0*/  ISETP.NE.AND P0, PT, R5.reuse, 0x10, PT ;  /* 0x000000100500780c */ /* 0x040fe20003f05270 */
[----:B------:R-:W-:Y:S01]  /*e6c0*/  UIADD3 UR14, UR5, 0x200, URZ ;  /* 0x00000200050e7890 */ /* 0x000fe2000fffe03f */
[----:B------:R-:W-:Y:S01]  /*e6d0*/  VIADD R18, R18, 0x10 ;  /* 0x0000001012127836 */ /* 0x000fe20000000000 */
[----:B------:R-:W-:Y:S01]  /*e6e0*/  UIADD3.X UR5, URZ, UR23, URZ, UP0, !UPT ;  /* 0x000000173f057290 */ /* 0x000fe200087fe43f */
[----:B------:R-:W-:Y:S01]  /*e6f0*/  SEL R4, RZ, 0x1, P0 ;  /* 0x00000001ff047807 */ /* 0x000fe20000000000 */
[----:B------:R-:W-:Y:S01]  /*e700*/  UMOV UR26, 0x30000 ;  /* 0x00030000001a7882 */ /* 0x000fe20000000000 */
[----:B------:R-:W-:Y:S01]  /*e710*/  SEL R5, R5, RZ, P0 ;  /* 0x000000ff05057207 */ /* 0x000fe20000000000 */
[----:B------:R-:W-:Y:S01]  /*e720*/  UIADD3 UR15, UR8, 0x20200, URZ ;  /* 0x00020200080f7890 */ /* 0x000fe2000fffe03f */
[----:B------:R-:W-:-:S02]  /*e730*/  LOP3.LUT R3, R3, R4, RZ, 0x3c, !PT ;  /* 0x0000000403037212 */ /* 0x000fc400078e3cff */
[----:B------:R-:W-:Y:S02]  /*e740*/  UMOV UR8, UR14 ;  /* 0x0000000e00087c82 */ /* 0x000fe40008000000 */
[----:B------:R0:W-:Y:S02]  /*e750*/  UTMALDG.3D [UR8], [UR4], desc[UR6] ;  /* 0x00000608040075b4 */ /* 0x0001e40008011000 */
[----:B0-----:R-:W-:Y:S01]  /*e760*/  UMOV UR8, UR15 ;  /* 0x0000000f00087c82 */ /* 0x001fe20008000000 */
[----:B------:R-:W-:Y:S02]  /*e770*/  UMOV UR11, UR19 ;  /* 0x00000013000b7c82 */ /* 0x000fe40008000000 */
[----:B------:R0:W-:Y:S02]  /*e780*/  UTMALDG.3D.MULTICAST [UR8], [UR24], UR26, desc[UR6] ;  /* 0x00000608180073b4 */ /* 0x0001e4000801181a */
[----:B0-----:R-:W-:Y:S05]  /*e790*/  @P1 BRA `(.L_x_395) ;  /* 0xfffffffc003c1947 */ /* 0x001fea000383ffff */
.L_x_392:
[----:B------:R-:W-:Y:S05]  /*e7a0*/  BSYNC B1 ;  /* 0x0000000000017941 */ /* 0x000fea0003800000 */
.L_x_391:
[----:B------:R-:W-:Y:S01]  /*e7b0*/  LOP3.LUT P1, RZ, R9, 0xff, RZ, 0xc0, !PT ;  /* 0x000000ff09ff7812 */ /* 0x000fe2000782c0ff */
[C---:B------:R-:W-:Y:S01]  /*e7c0*/  IMAD.IADD R6, R7.reuse, 0x1, R6 ;  /* 0x0000000107067824 */ /* 0x040fe200078e0206 */
[----:B------:R-:W-:Y:S01]  /*e7d0*/  IADD3 R22, P2, R22, UR20, RZ ;  /* 0x0000001416167c10 */ /* 0x000fe2000ff5e0ff */
[----:B------:R-:W-:Y:S01]  /*e7e0*/  ULDC.64 UR4, c[0x0][0x650] ;  /* 0x0001940000047ab9 */ /* 0x000fe20000000a00 */
[----:B------:R-:W-:Y:S01]  /*e7f0*/  BSSY B1, `(.L_x_396) ;  /* 0x000006e000017945 */ /* 0x000fe20003800000 */
[----:B------:R-:W-:Y:S01]  /*e800*/  IMAD.MOV.U32 R12, RZ, RZ, -0x1 ;  /* 0xffffffffff0c7424 */ /* 0x000fe200078e00ff */
[----:B------:R-:W-:Y:S01]  /*e810*/  ISETP.GT.U32.AND P0, PT, R6, 0xf, PT ;  /* 0x0000000f0600780c */ /* 0x000fe20003f04070 */
[----:B------:R-:W-:Y:S01]  /*e820*/  IMAD.MOV.U32 R21, RZ, RZ, -0x1 ;  /* 0xffffffffff157424 */ /* 0x000fe200078e00ff */
[----:B------:R-:W-:Y:S01]  /*e830*/  SHF.R.U32.HI R2, RZ, 0x4, R6 ;  /* 0x00000004ff027819 */ /* 0x000fe20000011606 */
[----:B------:R-:W-:Y:S01]  /*e840*/  IMAD.MOV.U32 R13, RZ, RZ, -0x1 ;  /* 0xffffffffff0d7424 */ /* 0x000fe200078e00ff */
[----:B------:R-:W-:-:S02]  /*e850*/  ISETP.LT.U32.AND P0, PT, R7, 0x10, P0 ;  /* 0x000000100700780c */ /* 0x000fc40000701070 */
[----:B------:R-:W-:Y:S01]  /*e860*/  IADD3.X R19, R19, UR13, RZ, P2, !PT ;  /* 0x0000000d13137c10 */ /* 0x000fe200097fe4ff */
[----:B------:R-:W0:Y:S01]  /*e870*/  @P1 S2R R4, SR_CgaCtaId ;  /* 0x0000000000041919 */ /* 0x000e220000008800 */
[----:B------:R-:W-:Y:S02]  /*e880*/  @P1 MOV R3, 0x400 ;  /* 0x0000040000031802 */ /* 0x000fe40000000f00 */
[----:B------:R-:W-:Y:S02]  /*e890*/  ISETP.GE.U32.AND P2, PT, R22, UR4, PT ;  /* 0x0000000416007c0c */ /* 0x000fe4000bf46070 */
[----:B------:R-:W-:Y:S02]  /*e8a0*/  LOP3.LUT R2, R2, 0x1, RZ, 0xc0, !PT ;  /* 0x0000000102027812 */ /* 0x000fe400078ec0ff */
[----:B------:R-:W-:Y:S02]  /*e8b0*/  LOP3.LUT R6, R6, 0xf, RZ, 0xc0, !PT ;  /* 0x0000000f06067812 */ /* 0x000fe400078ec0ff */
[----:B------:R-:W-:-:S02]  /*e8c0*/  PRMT R9, RZ, 0x7610, R9 ;  /* 0x00007610ff097816 */ /* 0x000fc40000000009 */
[----:B0-----:R-:W-:-:S04]  /*e8d0*/  @P1 LEA R3, R4, R3, 0x18 ;  /* 0x0000000304031211 */ /* 0x001fc800078ec0ff */
[----:B------:R0:W-:Y:S01]  /*e8e0*/  @P1 SYNCS.ARRIVE.TRANS64.A1T0 RZ, [R3+URZ+0x118], RZ ;  /* 0x000118ff03ff19a7 */ /* 0x0001e2000810003f */
[----:B------:R-:W-:-:S04]  /*e8f0*/  ISETP.NE.U32.AND P1, PT, R2, 0x1, PT ;  /* 0x000000010200780c */ /* 0x000fc80003f25070 */
[----:B------:R-:W-:Y:S02]  /*e900*/  ISETP.GT.U32.AND P1, PT, R7, 0xf, !P1 ;  /* 0x0000000f0700780c */ /* 0x000fe40004f24070 */
[----:B0-----:R-:W-:Y:S02]  /*e910*/  SEL R3, RZ, 0x1, !P0 ;  /* 0x00000001ff037807 */ /* 0x001fe40004000000 */
[----:B------:R-:W-:Y:S02]  /*e920*/  ISETP.GE.U32.AND.EX P0, PT, R19, UR5, PT, P2 ;  /* 0x0000000513007c0c */ /* 0x000fe4000bf06120 */
[----:B------:R-:W-:-:S04]  /*e930*/  SEL R2, RZ, 0x1, !P1 ;  /* 0x00000001ff027807 */ /* 0x000fc80004800000 */
[----:B------:R-:W-:Y:S02]  /*e940*/  LOP3.LUT R0, R2, R0, R3, 0x96, !PT ;  /* 0x0000000002007212 */ /* 0x000fe400078e9603 */
[----:B------:R-:W-:-:S05]  /*e950*/  PRMT R2, RZ, 0x7610, R2 ;  /* 0x00007610ff027816 */ /* 0x000fca0000000002 */
[----:B------:R-:W-:Y:S05]  /*e960*/  @P0 BRA `(.L_x_397) ;  /* 0x0000000400580947 */ /* 0x000fea0003800000 */
[----:B------:R-:W0:Y:S01]  /*e970*/  S2R R14, SR_CTAID.X ;  /* 0x00000000000e7919 */ /* 0x000e220000002500 */
[----:B------:R-:W-:Y:S01]  /*e980*/  ULDC.64 UR4, c[0x0][0x628] ;  /* 0x00018a0000047ab9 */ /* 0x000fe20000000a00 */
[----:B------:R-:W1:Y:S01]  /*e990*/  LDC R15, c[0x0][0x144] ;  /* 0x00005100ff0f7b82 */ /* 0x000e620000000800 */
[----:B------:R-:W-:Y:S01]  /*e9a0*/  ISETP.NE.U32.AND P0, PT, RZ, UR4, PT ;  /* 0x00000004ff007c0c */ /* 0x000fe2000bf05070 */
[----:B------:R-:W2:Y:S01]  /*e9b0*/  S2R R12, SR_CTAID.Y ;  /* 0x00000000000c7919 */ /* 0x000ea20000002600 */
[----:B------:R-:W-:Y:S01]  /*e9c0*/  ULDC UR7, c[0x0][0x630] ;  /* 0x00018c0000077ab9 */ /* 0x000fe20000000800 */
[----:B------:R-:W-:Y:S01]  /*e9d0*/  ULDC UR8, c[0x0][0x150] ;  /* 0x0000540000087ab9 */ /* 0x000fe20000000800 */
[----:B------:R-:W-:Y:S01]  /*e9e0*/  ISETP.NE.AND.EX P0, PT, RZ, UR5, PT, P0 ;  /* 0x00000005ff007c0c */ /* 0x000fe2000bf05300 */
[----:B------:R-:W-:Y:S02]  /*e9f0*/  IMAD.MOV.U32 R2, RZ, RZ, R22 ;  /* 0x000000ffff027224 */ /* 0x000fe400078e0016 */
[----:B------:R-:W-:Y:S01]  /*ea00*/  IMAD.MOV.U32 R3, RZ, RZ, R19 ;  /* 0x000000ffff037224 */ /* 0x000fe200078e0013 */
[----:B0-----:R-:W-:-:S09]  /*ea10*/  I2FP.F32.U32 R16, R14 ;  /* 0x0000000e00107245 */ /* 0x001fd20000201000 */
[----:B------:R-:W-:Y:S05]  /*ea20*/  @!P0 BRA `(.L_x_398) ;  /* 0x0000000000288947 */ /* 0x000fea0003800000 */
[----:B------:R-:W-:Y:S02]  /*ea30*/  ULDC UR6, c[0x0][0x634] ;  /* 0x00018d0000067ab9 */ /* 0x000fe40000000800 */
[----:B------:R-:W-:-:S05]  /*ea40*/  IADD3 R3, P0, R22, UR6, RZ ;  /* 0x0000000616037c10 */ /* 0x000fca000ff1e0ff */
[----:B------:R-:W-:-:S04]  /*ea50*/  IMAD.X R13, RZ, RZ, R19, P0 ;  /* 0x000000ffff0d7224 */ /* 0x000fc800000e0613 */
[----:B------:R-:W-:-:S04]  /*ea60*/  IMAD.WIDE.U32 R4, R13, UR4, RZ ;  /* 0x000000040d047c25 */ /* 0x000fc8000f8e00ff */
[----:B------:R-:W-:-:S04]  /*ea70*/  IMAD.WIDE.U32 R4, P0, R3, UR5, R4 ;  /* 0x0000000503047c25 */ /* 0x000fc8000f800004 */
[----:B------:R-:W-:-:S04]  /*ea80*/  IMAD.WIDE.U32 R2, R3, UR4, RZ ;  /* 0x0000000403027c25 */ /* 0x000fc8000f8e00ff */
[----:B------:R-:W-:Y:S01]  /*ea90*/  IMAD.MOV.U32 R2, RZ, RZ, R5 ;  /* 0x000000ffff027224 */ /* 0x000fe200078e0005 */
[----:B------:R-:W-:Y:S01]  /*eaa0*/  IADD3 RZ, P1, R3, R4, RZ ;  /* 0x0000000403ff7210 */ /* 0x000fe20007f3e0ff */
[----:B------:R-:W-:-:S04]  /*eab0*/  IMAD.X R3, RZ, RZ, RZ, P0 ;  /* 0x000000ffff037224 */ /* 0x000fc800000e06ff */
[----:B------:R-:W-:-:S08]  /*eac0*/  IMAD.WIDE.U32.X R2, R13, UR5, R2, P1 ;  /* 0x000000050d027c25 */ /* 0x000fd000088e0402 */
.L_x_398:
[----:B------:R-:W-:Y:S01]  /*ead0*/  FMUL R16, R16, UR8 ;  /* 0x0000000810107c20 */ /* 0x000fe20008400000 */
[--C-:B------:R-:W-:Y:S01]  /*eae0*/  SHF.R.U64 R13, R2, UR7, R3.reuse ;  /* 0x00000007020d7c19 */ /* 0x100fe20008001203 */
[----:B------:R-:W-:Y:S01]  /*eaf0*/  ULDC.64 UR4, c[0x0][0x620] ;  /* 0x0001880000047ab9 */ /* 0x000fe20000000a00 */
[----:B------:R-:W-:Y:S01]  /*eb00*/  SHF.R.U32.HI R2, RZ, UR7, R3 ;  /* 0x00000007ff027c19 */ /* 0x000fe20008011603 */
[----:B------:R-:W-:Y:S01]  /*eb10*/  IMAD.MOV.U32 R3, RZ, RZ, R19 ;  /* 0x000000ffff037224 */ /* 0x000fe200078e0013 */
[----:B------:R-:W-:Y:S01]  /*eb20*/  IADD3 R21, P0, RZ, -R13, RZ ;  /* 0x8000000dff157210 */ /* 0x000fe20007f1e0ff */
[----:B------:R-:W0:Y:S01]  /*eb30*/  F2I.U32.TRUNC.NTZ R16, R16 ;  /* 0x0000001000107305 */ /* 0x000e22000020f000 */
[----:B------:R-:W-:-:S03]  /*eb40*/  ULDC.64 UR6, c[0x0][0x640] ;  /* 0x0001900000067ab9 */ /* 0x000fc60000000a00 */
[----:B------:R-:W-:Y:S01]  /*eb50*/  IMAD.X R2, RZ, RZ, ~R2, P0 ;  /* 0x000000ffff027224 */ /* 0x000fe200000e0e02 */
[----:B------:R-:W-:-:S03]  /*eb60*/  ISETP.NE.U32.AND P0, PT, RZ, UR6, PT ;  /* 0x00000006ff007c0c */ /* 0x000fc6000bf05070 */
[----:B------:R-:W-:Y:S01]  /*eb70*/  IMAD R2, R2, UR4, RZ ;  /* 0x0000000402027c24 */ /* 0x000fe2000f8e02ff */
[----:B------:R-:W-:-:S03]  /*eb80*/  ISETP.NE.AND.EX P0, PT, RZ, UR7, PT, P0 ;  /* 0x00000007ff007c0c */ /* 0x000fc6000bf05300 */
[C---:B------:R-:W-:Y:S01]  /*eb90*/  IMAD R5, R21.reuse, UR5, R2 ;  /* 0x0000000515057c24 */ /* 0x040fe2000f8e0202 */
[----:B------:R-:W-:Y:S01]  /*eba0*/  ULDC UR5, c[0x0][0x154] ;  /* 0x0000550000057ab9 */ /* 0x000fe20000000800 */
[----:B------:R-:W-:Y:S02]  /*ebb0*/  IMAD.MOV.U32 R2, RZ, RZ, R22 ;  /* 0x000000ffff027224 */ /* 0x000fe400078e0016 */
[----:B0-----:R-:W-:Y:S02]  /*ebc0*/  IMAD.MOV R4, RZ, RZ, -R16 ;  /* 0x000000ffff047224 */ /* 0x001fe400078e0a10 */
[----:B------:R-:W-:Y:S01]  /*ebd0*/  IMAD.WIDE.U32 R2, R21, UR4, R2 ;  /* 0x0000000415027c25 */ /* 0x000fe2000f8e0002 */
[----:B------:R-:W-:-:S03]  /*ebe0*/  ULDC UR4, c[0x0][0x618] ;  /* 0x0001860000047ab9 */ /* 0x000fc60000000800 */
[----:B-1----:R-:W-:Y:S01]  /*ebf0*/  IMAD R14, R15, R4, R14 ;  /* 0x000000040f0e7224 */ /* 0x002fe200078e020e */
[----:B--2---:R-:W-:Y:S01]  /*ec00*/  I2FP.F32.U32 R4, R12 ;  /* 0x0000000c00047245 */ /* 0x004fe20000201000 */
[----:B------:R-:W-:Y:S01]  /*ec10*/  IMAD.IADD R3, R3, 0x1, R5 ;  /* 0x0000000103037824 */ /* 0x000fe200078e0205 */
[----:B------:R-:W0:Y:S03]  /*ec20*/  LDC R15, c[0x0][0x148] ;  /* 0x00005200ff0f7b82 */ /* 0x000e260000000800 */
[----:B------:R-:W-:Y:S01]  /*ec30*/  FMUL R4, R4, UR5 ;  /* 0x0000000504047c20 */ /* 0x000fe20008400000 */
[--C-:B------:R-:W-:Y:S02]  /*ec40*/  SHF.R.U64 R16, R2, UR4, R3.reuse ;  /* 0x0000000402107c19 */ /* 0x100fe40008001203 */
[----:B------:R-:W-:Y:S01]  /*ec50*/  SHF.R.U32.HI R3, RZ, UR4, R3 ;  /* 0x00000004ff037c19 */ /* 0x000fe20008011603 */
[----:B------:R-:W-:Y:S01]  /*ec60*/  ULDC UR4, c[0x0][0x608] ;  /* 0x0001820000047ab9 */ /* 0x000fe20000000800 */
[----:B------:R1:W2:Y:S02]  /*ec70*/  F2I.U32.TRUNC.NTZ R21, R4 ;  /* 0x0000000400157305 */ /* 0x0002a4000020f000 */
[----:B------:R-:W-:-:S02]  /*ec80*/  SHF.R.U64 R20, R16, UR4, R3 ;  /* 0x0000000410147c19 */ /* 0x000fc40008001203 */
[----:B------:R-:W-:Y:S01]  /*ec90*/  SHF.R.U32.HI R3, RZ, UR4, R3 ;  /* 0x00000004ff037c19 */ /* 0x000fe20008011603 */
[----:B------:R-:W-:-:S03]  /*eca0*/  ULDC UR4, c[0x0][0x658] ;  /* 0x0001960000047ab9 */ /* 0x000fc60000000800 */
[--C-:B------:R-:W-:Y:S02]  /*ecb0*/  SHF.R.U64 R18, R20, UR4, R3.reuse ;  /* 0x0000000414127c19 */ /* 0x100fe40008001203 */
[----:B------:R-:W-:-:S03]  /*ecc0*/  SHF.R.U32.HI R23, RZ, UR4, R3 ;  /* 0x00000004ff177c19 */ /* 0x000fc60008011603 */
[----:B------:R-:W-:Y:S02]  /*ecd0*/  IMAD.MOV.U32 R2, RZ, RZ, R18 ;  /* 0x000000ffff027224 */ /* 0x000fe400078e0012 */
[----:B------:R-:W-:Y:S01]  /*ece0*/  IMAD.MOV.U32 R3, RZ, RZ, R23 ;  /* 0x000000ffff037224 */ /* 0x000fe200078e0017 */
[----:B-12---:R-:W-:Y:S06]  /*ecf0*/  @!P0 BRA `(.L_x_399) ;  /* 0x0000000000288947 */ /* 0x006fec0003800000 */
        /* <DEDUP_REMOVED lines=10> */
.L_x_399:
[----:B------:R-:W1:Y:S01]  /*eda0*/  LDC R4, c[0x0][0x65c] ;  /* 0x00019700ff047b82 */ /* 0x000e620000000800 */
[----:B------:R-:W-:Y:S01]  /*edb0*/  ULDC UR4, c[0x0][0x648] ;  /* 0x0001920000047ab9 */ /* 0x000fe20000000800 */
[----:B------:R-:W-:Y:S01]  /*edc0*/  IMAD.MOV R21, RZ, RZ, -R21 ;  /* 0x000000ffff157224 */ /* 0x000fe200078e0a15 */
[----:B------:R-:W-:Y:S01]  /*edd0*/  SHF.R.U64 R3, R2, UR4, R3 ;  /* 0x0000000402037c19 */ /* 0x000fe20008001203 */
[----:B------:R-:W-:Y:S01]  /*ede0*/  ULDC UR4, c[0x0][0x638] ;  /* 0x00018e0000047ab9 */ /* 0x000fe20000000800 */
[----:B------:R-:W-:Y:S01]  /*edf0*/  LOP3.LUT R20, R20, UR17, RZ, 0xc0, !PT ;  /* 0x0000001114147c12 */ /* 0x000fe2000f8ec0ff */
[----:B------:R-:W-:Y:S01]  /*ee00*/  ULDC UR5, c[0x0][0x610] ;  /* 0x0001840000057ab9 */ /* 0x000fe20000000800 */
[----:B------:R-:W-:Y:S02]  /*ee10*/  IMAD.MOV.U32 R2, RZ, RZ, 0x1 ;  /* 0x00000001ff027424 */ /* 0x000fe400078e00ff */
[----:B------:R-:W-:Y:S02]  /*ee20*/  IMAD.MOV R5, RZ, RZ, -R3 ;  /* 0x000000ffff057224 */ /* 0x000fe400078e0a03 */
[----:B------:R-:W-:-:S02]  /*ee30*/  IMAD R3, R3, UR18, R20 ;  /* 0x0000001203037c24 */ /* 0x000fc4000f8e0214 */
[----:B------:R-:W-:Y:S01]  /*ee40*/  IMAD R18, R5, UR4, R18 ;  /* 0x0000000405127c24 */ /* 0x000fe2000f8e0212 */
[----:B------:R-:W-:Y:S01]  /*ee50*/  ULDC UR4, c[0x0][0x600] ;  /* 0x0001800000047ab9 */ /* 0x000fe20000000800 */
[----:B-1----:R-:W-:-:S13]  /*ee60*/  ISETP.NE.AND P0, PT, R4, 0x1, PT ;  /* 0x000000010400780c */ /* 0x002fda0003f05270 */
[----:B0-----:R-:W-:Y:S01]  /*ee70*/  @P0 IMAD R14, R15, R21, R12 ;  /* 0x000000150f0e0224 */ /* 0x001fe200078e020c */
[----:B------:R-:W-:-:S03]  /*ee80*/  LOP3.LUT R15, R16, UR16, RZ, 0xc0, !PT ;  /* 0x00000010100f7c12 */ /* 0x000fc6000f8ec0ff */
[----:B------:R-:W-:Y:S02]  /*ee90*/  IMAD R14, R3, UR5, R14 ;  /* 0x00000005030e7c24 */ /* 0x000fe4000f8e020e */
[----:B------:R-:W-:-:S05]  /*eea0*/  IMAD R3, R18, UR4, R15 ;  /* 0x0000000412037c24 */ /* 0x000fca000f8e020f */
[----:B------:R-:W-:Y:S02]  /*eeb0*/  SEL R21, R3, R14, !P0 ;  /* 0x0000000e03157207 */ /* 0x000fe40004000000 */
[----:B------:R-:W-:-:S07]  /*eec0*/  SEL R12, R14, R3, !P0 ;  /* 0x000000030e0c7207 */ /* 0x000fce0004000000 */
.L_x_397:
[----:B------:R-:W-:Y:S05]  /*eed0*/  BSYNC B1 ;  /* 0x0000000000017941 */ /* 0x000fea0003800000 */
.L_x_396:
[----:B------:R-:W-:-:S13]  /*eee0*/  LOP3.LUT P0, RZ, R2, 0xff, RZ, 0xc0, !PT ;  /* 0x000000ff02ff7812 */ /* 0x000fda000780c0ff */
[----:B------:R-:W-:Y:S05]  /*eef0*/  @P0 BRA `(.L_x_400) ;  /* 0xfffffff4002c0947 */ /* 0x000fea000383ffff */
[----:B------:R-:W-:Y:S05]  /*ef00*/  BSYNC B0 ;  /* 0x0000000000007941 */ /* 0x000fea0003800000 */
.L_x_389:
[----:B------:R-:W-:-:S03]  /*ef10*/  UMOV UR4, 0xffffffff ;  /* 0xffffffff00047882 */ /* 0x000fc60000000000 */
[----:B------:R-:W-:Y:S05]  /*ef20*/  BRA.DIV UR4, `(.L_x_401) ;  /* 0x0000000a04c87947 */ /* 0x000fea000b800000 */
[----:B------:R-:W-:-:S13]  /*ef30*/  ELECT P6, URZ, PT ;  /* 0x00000000003f782f */ /* 0x000fda00038c0000 */
.L_x_427:
[----:B------:R-:W-:Y:S04]  /*ef40*/  BSSY B0, `(.L_x_402) ;  /* 0x0000097000007945 */ /* 0x000fe80003800000 */
[----:B------:R-:W-:Y:S05]  /*ef50*/  @!P6 BRA `(.L_x_403) ;  /* 0x000000080054e947 */ /* 0x000fea0003800000 */
[----:B------:R-:W-:-:S04]  /*ef60*/  LOP3.LUT R17, R17, 0x2, RZ, 0xfc, !PT ;  /* 0x0000000211117812 */ /* 0x000fc800078efcff */
[----:B------:R-:W-:-:S13]  /*ef70*/  ISETP.NE.AND P0, PT, R17, 0x3, PT ;  /* 0x000000031100780c */ /* 0x000fda0003f05270 */
[----:B------:R-:W-:Y:S05]  /*ef80*/  @!P0 BRA `(.L_x_404) ;  /* 0x0000000000048947 */ /* 0x000fea0003800000 */
[----:B------:R-:W-:Y:S01]  /*ef90*/  BPT.TRAP 0x1 ;  /* 0x000000040000795c */ /* 0x000fe20000300000 */
.L_x_404:
[----:B------:R-:W0:Y:S01]  /*efa0*/  S2R R3, SR_CgaCtaId ;  /* 0x0000000000037919 */ /* 0x000e220000008800 */
[----:B------:R-:W-:-:S04]  /*efb0*/  MOV R2, 0x400 ;  /* 0x0000040000027802 */ /* 0x000fc80000000f00 */
[----:B0-----:R-:W-:Y:S02]  /*efc0*/  LEA R3, R3, R2, 0x18 ;  /* 0x0000000203037211 */ /* 0x001fe400078ec0ff */
[----:B------:R-:W-:-:S03]  /*efd0*/  SHF.L.U32 R2, R0, 0x1f, RZ ;  /* 0x0000001f00027819 */ /* 0x000fc600000006ff */
[----:B------:R-:W-:-:S04]  /*efe0*/  VIADD R3, R3, 0x80 ;  /* 0x0000008003037836 */ /* 0x000fc80000000000 */
[C---:B------:R-:W-:Y:S02]  /*eff0*/  IMAD R7, R6.reuse, 0x8, R3 ;  /* 0x0000000806077824 */ /* 0x040fe400078e0203 */
[----:B------:R-:W-:Y:S02]  /*f000*/  VIADD R6, R6, 0x1 ;  /* 0x0000000106067836 */ /* 0x000fe40000000000 */
[----:B------:R-:W0:Y:S03]  /*f010*/  SYNCS.PHASECHK.TRANS64.TRYWAIT P0, [R7+URZ], R2 ;  /* 0x00000002070075a7 */ /* 0x000e26000800017f */
[----:B------:R-:W-:-:S04]  /*f020*/  ISETP.NE.AND P1, PT, R6, 0x10, PT ;  /* 0x000000100600780c */ /* 0x000fc80003f25270 */
[----:B------:R-:W-:Y:S02]  /*f030*/  SEL R5, RZ, 0x1, P1 ;  /* 0x00000001ff057807 */ /* 0x000fe40000800000 */
[----:B------:R-:W-:Y:S02]  /*f040*/  SEL R6, R6, RZ, P1 ;  /* 0x000000ff06067207 */ /* 0x000fe40000800000 */
[----:B------:R-:W-:-:S03]  /*f050*/  LOP3.LUT R5, R0, R5, RZ, 0x3c, !PT ;  /* 0x0000000500057212 */ /* 0x000fc600078e3cff */
[----:B------:R-:W-:Y:S01]  /*f060*/  IMAD R9, R6, 0x8, R3 ;  /* 0x0000000806097824 */ /* 0x000fe200078e0203 */
[----:B------:R-:W-:Y:S01]  /*f070*/  SHF.L.U32 R4, R5, 0x1f, RZ ;  /* 0x0000001f05047819 */ /* 0x000fe200000006ff */
[----:B0-----:R-:W-:Y:S06]  /*f080*/  @!P0 BRA `(.L_x_405) ;  /* 0x0000000800908947 */ /* 0x001fec0003800000 */
.L_x_428:
[----:B------:R-:W1:Y:S01]  /*f090*/  SYNCS.PHASECHK.TRANS64.TRYWAIT P0, [R9+URZ], R4 ;  /* 0x00000004090075a7 */ /* 0x000e62000800017f */
[----:B------:R-:W-:-:S05]  /*f0a0*/  VIADD R0, R6, 0x1 ;  /* 0x0000000106007836 */ /* 0x000fca0000000000 */
[----:B------:R-:W-:-:S04]  /*f0b0*/  ISETP.NE.AND P1, PT, R0, 0x10, PT ;  /* 0x000000100000780c */ /* 0x000fc80003f25270 */
[----:B0-----:R-:W-:Y:S02]  /*f0c0*/  SEL R2, RZ, 0x1, P1 ;  /* 0x00000001ff027807 */ /* 0x001fe40000800000 */
[----:B------:R-:W-:Y:S02]  /*f0d0*/  SEL R0, R0, RZ, P1 ;  /* 0x000000ff00007207 */ /* 0x000fe40000800000 */
[----:B------:R-:W-:-:S03]  /*f0e0*/  LOP3.LUT R7, R5, R2, RZ, 0x3c, !PT ;  /* 0x0000000205077212 */ /* 0x000fc600078e3cff */
[----:B------:R-:W-:Y:S01]  /*f0f0*/  IMAD R6, R0, 0x8, R3 ;  /* 0x0000000800067824 */ /* 0x000fe200078e0203 */
[----:B------:R-:W-:Y:S01]  /*f100*/  SHF.L.U32 R5, R7, 0x1f, RZ ;  /* 0x0000001f07057819 */ /* 0x000fe200000006ff */
[----:B-1----:R-:W-:Y:S06]  /*f110*/  @!P0 BRA `(.L_x_406) ;  /* 0x0000000800808947 */ /* 0x002fec0003800000 */
.L_x_429:
[----:B------:R-:W1:Y:S01]  /*f120*/  SYNCS.PHASECHK.TRANS64.TRYWAIT P0, [R6+URZ], R5 ;  /* 0x00000005060075a7 */ /* 0x000e62000800017f */
[----:B------:R-:W-:-:S05]  /*f130*/  VIADD R0, R0, 0x1 ;  /* 0x0000000100007836 */ /* 0x000fca0000000000 */
[----:B------:R-:W-:-:S04]  /*f140*/  ISETP.NE.AND P1, PT, R0, 0x10, PT ;  /* 0x000000100000780c */ /* 0x000fc80003f25270 */
[----:B------:R-:W-:Y:S02]  /*f150*/  SEL R2, RZ, 0x1, P1 ;  /* 0x00000001ff027807 */ /* 0x000fe40000800000 */
[----:B------:R-:W-:Y:S02]  /*f160*/  SEL R0, R0, RZ, P1 ;  /* 0x000000ff00007207 */ /* 0x000fe40000800000 */
[----:B------:R-:W-:-:S03]  /*f170*/  LOP3.LUT R7, R7, R2, RZ, 0x3c, !PT ;  /* 0x0000000207077212 */ /* 0x000fc600078e3cff */
[----:B0-----:R-:W-:Y:S01]  /*f180*/  IMAD R9, R0, 0x8, R3 ;  /* 0x0000000800097824 */ /* 0x001fe200078e0203 */
[----:B------:R-:W-:Y:S01]  /*f190*/  SHF.L.U32 R4, R7, 0x1f, RZ ;  /* 0x0000001f07047819 */ /* 0x000fe200000006ff */
[----:B-1----:R-:W-:Y:S06]  /*f1a0*/  @!P0 BRA `(.L_x_407) ;  /* 0x0000000800708947 */ /* 0x002fec0003800000 */
.L_x_430:
        /* <DEDUP_REMOVED lines=9> */
.L_x_431:
        /* <DEDUP_REMOVED lines=9> */
.L_x_432:
        /* <DEDUP_REMOVED lines=9> */
.L_x_433:
        /* <DEDUP_REMOVED lines=9> */
.L_x_434:
        /* <DEDUP_REMOVED lines=9> */
.L_x_435:
        /* <DEDUP_REMOVED lines=9> */
.L_x_436:
        /* <DEDUP_REMOVED lines=9> */
.L_x_437:
        /* <DEDUP_REMOVED lines=9> */
.L_x_438:
        /* <DEDUP_REMOVED lines=9> */
.L_x_439:
        /* <DEDUP_REMOVED lines=9> */
.L_x_440:
        /* <DEDUP_REMOVED lines=9> */
.L_x_441:
[----:B------:R-:W1:Y:S01]  /*f7e0*/  SYNCS.PHASECHK.TRANS64.TRYWAIT P0, [R6+URZ], R5 ;  /* 0x00000005060075a7 */ /* 0x000e62000800017f */
[----:B------:R-:W-:-:S05]  /*f7f0*/  VIADD R0, R0, 0x1 ;  /* 0x0000000100007836 */ /* 0x000fca0000000000 */
[----:B------:R-:W-:-:S04]  /*f800*/  ISETP.NE.AND P1, PT, R0, 0x10, PT ;  /* 0x000000100000780c */ /* 0x000fc80003f25270 */
[----:B------:R-:W-:Y:S02]  /*f810*/  SEL R2, RZ, 0x1, P1 ;  /* 0x00000001ff027807 */ /* 0x000fe40000800000 */
[----:B------:R-:W-:Y:S02]  /*f820*/  SEL R0, R0, RZ, P1 ;  /* 0x000000ff00007207 */ /* 0x000fe40000800000 */
[----:B------:R-:W-:Y:S01]  /*f830*/  LOP3.LUT R2, R7, R2, RZ, 0x3c, !PT ;  /* 0x0000000207027212 */ /* 0x000fe200078e3cff */
[----:B-1----:R-:W-:Y:S06]  /*f840*/  @!P0 BRA `(.L_x_419) ;  /* 0x0000000400b88947 */ /* 0x002fec0003800000 */
.L_x_442:
[----:B------:R-:W-:Y:S01]  /*f850*/  IMAD R3, R0, 0x8, R3 ;  /* 0x0000000800037824 */ /* 0x000fe200078e0203 */
[----:B------:R-:W-:-:S07]  /*f860*/  SHF.L.U32 R0, R2, 0x1f, RZ ;  /* 0x0000001f02007819 */ /* 0x000fce00000006ff */
.L_x_420:
[----:B--2---:R2:W3:Y:S02]  /*f870*/  SYNCS.PHASECHK.TRANS64.TRYWAIT P0, [R3+URZ], R0 ;  /* 0x00000000030075a7 */ /* 0x0044e4000800017f */
[----:B---3--:R-:W-:Y:S05]  /*f880*/  @!P0 NANOSLEEP.SYNCS 0x989680 ;  /* 0x009896800000895d */ /* 0x008fea0003900000 */
[----:B------:R-:W3:Y:S02]  /*f890*/  @!P0 SYNCS.PHASECHK.TRANS64 P0, [R3+URZ], R0 ;  /* 0x00000000030085a7 */ /* 0x000ee4000800007f */
[----:B---3--:R-:W-:Y:S05]  /*f8a0*/  @!P0 BRA `(.L_x_420) ;  /* 0xfffffffc00f08947 */ /* 0x008fea000383ffff */
.L_x_403:
[----:B------:R-:W-:Y:S05]  /*f8b0*/  BSYNC B0 ;  /* 0x0000000000007941 */ /* 0x000fea0003800000 */
.L_x_402:
[----:B------:R-:W-:Y:S05]  /*f8c0*/  EXIT ;  /* 0x000000000000794d */ /* 0x000fea0003800000 */
.L_x_22:
[----:B---3--:R3:W4:Y:S02]  /*f8d0*/  SYNCS.PHASECHK.TRANS64.TRYWAIT P1, [R3+URZ], R0 ;  /* 0x00000000030075a7 */ /* 0x008724000802017f */
[----:B----4-:R-:W-:Y:S05]  /*f8e0*/  @!P1 NANOSLEEP.SYNCS 0x989680 ;  /* 0x009896800000995d */ /* 0x010fea0003900000 */
[----:B------:R-:W4:Y:S02]  /*f8f0*/  @!P1 SYNCS.PHASECHK.TRANS64 P1, [R3+URZ], R0 ;  /* 0x00000000030095a7 */ /* 0x000f24000802007f */
[----:B----4-:R-:W-:Y:S05]  /*f900*/  @!P1 BRA `(.L_x_22) ;  /* 0xfffffffc00f09947 */ /* 0x010fea000383ffff */
[----:B------:R-:W-:Y:S05]  /*f910*/  BRA `(.L_x_21) ;  /* 0xffffff1c006c7947 */ /* 0x000fea000383ffff */
.L_x_27:
[----:B-1----:R-:W-:-:S04]  /*f920*/  IMAD.U32 R6, RZ, RZ, UR4 ;  /* 0x00000004ff067e24 */ /* 0x002fc8000f8e00ff */
[----:B------:R1:W2:Y:S03]  /*f930*/  SYNCS.PHASECHK.TRANS64.TRYWAIT P1, [R6+URZ], R5 ;  /* 0x00000005060075a7 */ /* 0x0002a6000802017f */
[----:B--2---:R-:W-:Y:S05]  /*f940*/  @!P1 NANOSLEEP.SYNCS 0x989680 ;  /* 0x009896800000995d */ /* 0x004fea0003900000 */
[----:B------:R-:W2:Y:S02]  /*f950*/  @!P1 SYNCS.PHASECHK.TRANS64 P1, [R6+URZ], R5 ;  /* 0x00000005060095a7 */ /* 0x000ea4000802007f */
[----:B--2---:R-:W-:Y:S05]  /*f960*/  @!P1 BRA `(.L_x_27) ;  /* 0xfffffffc00ec9947 */ /* 0x004fea000383ffff */
[----:B------:R-:W-:Y:S05]  /*f970*/  BRA `(.L_x_26) ;  /* 0xffffff2400e47947 */ /* 0x000fea000383ffff */
.L_x_390:
[----:B------:R-:W-:Y:S01]  /*f980*/  BSSY B1, `(.L_x_421) ;  /* 0x0000006000017945 */ /* 0x000fe20003800000 */
[----:B------:R-:W-:-:S07]  /*f990*/  IMAD.MOV.U32 R15, RZ, RZ, -0x1 ;  /* 0xffffffffff0f7424 */ /* 0x000fce00078e00ff */
[----:B------:R-:W-:Y:S05]  /*f9a0*/  WARPSYNC.COLLECTIVE R15, `(.L_x_422) ;  /* 0x000000000f0c7348 */ /* 0x000fea0003c00000 */
[----:B------:R-:W-:Y:S02]  /*f9b0*/  ELECT P6, UR62, PT ;  /* 0x00000000003e782f */ /* 0x000fe400038c0000 */
[----:B------:R-:W-:Y:S01]  /*f9c0*/  MOV R14, UR62 ;  /* 0x0000003e000e7c02 */ /* 0x000fe20008000f00 */
[----:B------:R-:W-:Y:S10]  /*f9d0*/  ENDCOLLECTIVE ;  /* 0x000000000000791b */ /* 0x000ff40003800000 */
.L_x_422:
[----:B------:R-:W-:Y:S05]  /*f9e0*/  BSYNC B1 ;  /* 0x0000000000017941 */ /* 0x000fea0003800000 */
.L_x_421:
[----:B------:R-:W-:Y:S05]  /*f9f0*/  BRA `(.L_x_423) ;  /* 0xffffffe800787947 */ /* 0x000fea000383ffff */
.L_x_393:
[----:B0-----:R0:W2:Y:S02]  /*fa00*/  SYNCS.PHASECHK.TRANS64.TRYWAIT P0, [R15+URZ+0x80], R4 ;  /* 0x000080040f0075a7 */ /* 0x0010a4000800017f */
[----:B--2---:R-:W-:Y:S05]  /*fa10*/  @!P0 NANOSLEEP.SYNCS 0x989680 ;  /* 0x009896800000895d */ /* 0x004fea0003900000 */
[----:B------:R-:W2:Y:S02]  /*fa20*/  @!P0 SYNCS.PHASECHK.TRANS64 P0, [R15+URZ+0x80], R4 ;  /* 0x000080040f0085a7 */ /* 0x000ea4000800007f */
[----:B--2---:R-:W-:Y:S05]  /*fa30*/  @!P0 BRA `(.L_x_393) ;  /* 0xfffffffc00f08947 */ /* 0x004fea000383ffff */
[----:B------:R-:W-:Y:S05]  /*fa40*/  BRA `(.L_x_424) ;  /* 0xffffffe800b87947 */ /* 0x000fea000383ffff */
.L_x_401:
[----:B------:R-:W-:Y:S01]  /*fa50*/  BSSY B0, `(.L_x_425) ;  /* 0x0000006000007945 */ /* 0x000fe20003800000 */
[----:B------:R-:W-:-:S07]  /*fa60*/  IMAD.MOV.U32 R15, RZ, RZ, -0x1 ;  /* 0xffffffffff0f7424 */ /* 0x000fce00078e00ff */
[----:B------:R-:W-:Y:S05]  /*fa70*/  WARPSYNC.COLLECTIVE R15, `(.L_x_426) ;  /* 0x000000000f0c7348 */ /* 0x000fea0003c00000 */
[----:B------:R-:W-:Y:S02]  /*fa80*/  ELECT P6, UR62, PT ;  /* 0x00000000003e782f */ /* 0x000fe400038c0000 */
[----:B------:R-:W-:Y:S01]  /*fa90*/  MOV R14, UR62 ;  /* 0x0000003e000e7c02 */ /* 0x000fe20008000f00 */
[----:B------:R-:W-:Y:S10]  /*faa0*/  ENDCOLLECTIVE ;  /* 0x000000000000791b */ /* 0x000ff40003800000 */
.L_x_426:
[----:B------:R-:W-:Y:S05]  /*fab0*/  BSYNC B0 ;  /* 0x0000000000007941 */ /* 0x000fea0003800000 */
.L_x_425:
[----:B------:R-:W-:Y:S05]  /*fac0*/  BRA `(.L_x_427) ;  /* 0xfffffff4001c7947 */ /* 0x000fea000383ffff */
.L_x_405:
[----:B0-----:R0:W1:Y:S02]  /*fad0*/  SYNCS.PHASECHK.TRANS64.TRYWAIT P0, [R7+URZ], R2 ;  /* 0x00000002070075a7 */ /* 0x001064000800017f */
[----:B-1----:R-:W-:Y:S05]  /*fae0*/  @!P0 NANOSLEEP.SYNCS 0x989680 ;  /* 0x009896800000895d */ /* 0x002fea0003900000 */
[----:B------:R-:W1:Y:S02]  /*faf0*/  @!P0 SYNCS.PHASECHK.TRANS64 P0, [R7+URZ], R2 ;  /* 0x00000002070085a7 */ /* 0x000e64000800007f */
[----:B-1----:R-:W-:Y:S05]  /*fb00*/  @!P0 BRA `(.L_x_405) ;  /* 0xfffffffc00f08947 */ /* 0x002fea000383ffff */
[----:B------:R-:W-:Y:S05]  /*fb10*/  BRA `(.L_x_428) ;  /* 0xfffffff4005c7947 */ /* 0x000fea000383ffff */
.L_x_406:
[----:B0-----:R0:W1:Y:S02]  /*fb20*/  SYNCS.PHASECHK.TRANS64.TRYWAIT P0, [R9+URZ], R4 ;  /* 0x00000004090075a7 */ /* 0x001064000800017f */
[----:B-1----:R-:W-:Y:S05]  /*fb30*/  @!P0 NANOSLEEP.SYNCS 0x989680 ;  /* 0x009896800000895d */ /* 0x002fea0003900000 */
[----:B------:R-:W1:Y:S02]  /*fb40*/  @!P0 SYNCS.PHASECHK.TRANS64 P0, [R9+URZ], R4 ;  /* 0x00000004090085a7 */ /* 0x000e64000800007f */
[----:B-1----:R-:W-:Y:S05]  /*fb50*/  @!P0 BRA `(.L_x_406) ;  /* 0xfffffffc00f08947 */ /* 0x002fea000383ffff */
[----:B------:R-:W-:Y:S05]  /*fb60*/  BRA `(.L_x_429) ;  /* 0xfffffff4006c7947 */ /* 0x000fea000383ffff */
.L_x_407:
[----:B0-----:R0:W1:Y:S02]  /*fb70*/  SYNCS.PHASECHK.TRANS64.TRYWAIT P0, [R6+URZ], R5 ;  /* 0x00000005060075a7 */ /* 0x001064000800017f */
[----:B-1----:R-:W-:Y:S05]  /*fb80*/  @!P0 NANOSLEEP.SYNCS 0x989680 ;  /* 0x009896800000895d */ /* 0x002fea0003900000 */
[----:B------:R-:W1:Y:S02]  /*fb90*/  @!P0 SYNCS.PHASECHK.TRANS64 P0, [R6+URZ], R5 ;  /* 0x00000005060085a7 */ /* 0x000e64000800007f */
[----:B-1----:R-:W-:Y:S05]  /*fba0*/  @!P0 BRA `(.L_x_407) ;  /* 0xfffffffc00f08947 */ /* 0x002fea000383ffff */
[----:B------:R-:W-:Y:S05]  /*fbb0*/  BRA `(.L_x_430) ;  /* 0xfffffff4007c7947 */ /* 0x000fea000383ffff */
.L_x_408:
[----:B0-----:R0:W1:Y:S02]  /*fbc0*/  SYNCS.PHASECHK.TRANS64.TRYWAIT P0, [R9+URZ], R4 ;  /* 0x00000004090075a7 */ /* 0x001064000800017f */
[----:B-1----:R-:W-:Y:S05]  /*fbd0*/  @!P0 NANOSLEEP.SYNCS 0x989680 ;  /* 0x009896800000895d */ /* 0x002fea0003900000 */
[----:B------:R-:W1:Y:S02]  /*fbe0*/  @!P0 SYNCS.PHASECHK.TRANS64 P0, [R9+URZ], R4 ;  /* 0x00000004090085a7 */ /* 0x000e64000800007f */
[----:B-1----:R-:W-:Y:S05]  /*fbf0*/  @!P0 BRA `(.L_x_408) ;  /* 0xfffffffc00f08947 */ /* 0x002fea000383ffff */
[----:B------:R-:W-:Y:S05]  /*fc00*/  BRA `(.L_x_431) ;  /* 0xfffffff4008c7947 */ /* 0x000fea000383ffff */
.L_x_409:
[----:B0-----:R0:W1:Y:S02]  /*fc10*/  SYNCS.PHASECHK.TRANS64.TRYWAIT P0, [R6+URZ], R5 ;  /* 0x00000005060075a7 */ /* 0x001064000800017f */
[----:B-1----:R-:W-:Y:S05]  /*fc20*/  @!P0 NANOSLEEP.SYNCS 0x989680 ;  /* 0x009896800000895d */ /* 0x002fea0003900000 */
[----:B------:R-:W1:Y:S02]  /*fc30*/  @!P0 SYNCS.PHASECHK.TRANS64 P0, [R6+URZ], R5 ;  /* 0x00000005060085a7 */ /* 0x000e64000800007f */
[----:B-1----:R-:W-:Y:S05]  /*fc40*/  @!P0 BRA `(.L_x_409) ;  /* 0xfffffffc00f08947 */ /* 0x002fea000383ffff */
[----:B------:R-:W-:Y:S05]  /*fc50*/  BRA `(.L_x_432) ;  /* 0xfffffff4009c7947 */ /* 0x000fea000383ffff */
.L_x_410:
[----:B0-----:R0:W1:Y:S02]  /*fc60*/  SYNCS.PHASECHK.TRANS64.TRYWAIT P0, [R9+URZ], R4 ;  /* 0x00000004090075a7 */ /* 0x001064000800017f */
[----:B-1----:R-:W-:Y:S05]  /*fc70*/  @!P0 NANOSLEEP.SYNCS 0x989680 ;  /* 0x009896800000895d */ /* 0x002fea0003900000 */
[----:B------:R-:W1:Y:S02]  /*fc80*/  @!P0 SYNCS.PHASECHK.TRANS64 P0, [R9+URZ], R4 ;  /* 0x00000004090085a7 */ /* 0x000e64000800007f */
[----:B-1----:R-:W-:Y:S05]  /*fc90*/  @!P0 BRA `(.L_x_410) ;  /* 0xfffffffc00f08947 */ /* 0x002fea000383ffff */
[----:B------:R-:W-:Y:S05]  /*fca0*/  BRA `(.L_x_433) ;  /* 0xfffffff400ac7947 */ /* 0x000fea000383ffff */
.L_x_411:
[----:B0-----:R0:W1:Y:S02]  /*fcb0*/  SYNCS.PHASECHK.TRANS64.TRYWAIT P0, [R6+URZ], R5 ;  /* 0x00000005060075a7 */ /* 0x001064000800017f */
[----:B-1----:R-:W-:Y:S05]  /*fcc0*/  @!P0 NANOSLEEP.SYNCS 0x989680 ;  /* 0x009896800000895d */ /* 0x002fea0003900000 */
[----:B------:R-:W1:Y:S02]  /*fcd0*/  @!P0 SYNCS.PHASECHK.TRANS64 P0, [R6+URZ], R5 ;  /* 0x00000005060085a7 */ /* 0x000e64000800007f */
[----:B-1----:R-:W-:Y:S05]  /*fce0*/  @!P0 BRA `(.L_x_411) ;  /* 0xfffffffc00f08947 */ /* 0x002fea000383ffff */
[----:B------:R-:W-:Y:S05]  /*fcf0*/  BRA `(.L_x_434) ;  /* 0xfffffff400bc7947 */ /* 0x000fea000383ffff */
.L_x_412:
[----:B0-----:R0:W1:Y:S02]  /*fd00*/  SYNCS.PHASECHK.TRANS64.TRYWAIT P0, [R9+URZ], R4 ;  /* 0x00000004090075a7 */ /* 0x001064000800017f */
[----:B-1----:R-:W-:Y:S05]  /*fd10*/  @!P0 NANOSLEEP.SYNCS 0x989680 ;  /* 0x009896800000895d */ /* 0x002fea0003900000 */
[----:B------:R-:W1:Y:S02]  /*fd20*/  @!P0 SYNCS.PHASECHK.TRANS64 P0, [R9+URZ], R4 ;  /* 0x00000004090085a7 */ /* 0x000e64000800007f */
[----:B-1----:R-:W-:Y:S05]  /*fd30*/  @!P0 BRA `(.L_x_412) ;  /* 0xfffffffc00f08947 */ /* 0x002fea000383ffff */
[----:B------:R-:W-:Y:S05]  /*fd40*/  BRA `(.L_x_435) ;  /* 0xfffffff400cc7947 */ /* 0x000fea000383ffff */
.L_x_413:
[----:B0-----:R0:W1:Y:S02]  /*fd50*/  SYNCS.PHASECHK.TRANS64.TRYWAIT P0, [R6+URZ], R5 ;  /* 0x00000005060075a7 */ /* 0x001064000800017f */
[----:B-1----:R-:W-:Y:S05]  /*fd60*/  @!P0 NANOSLEEP.SYNCS 0x989680 ;  /* 0x009896800000895d */ /* 0x002fea0003900000 */
[----:B------:R-:W1:Y:S02]  /*fd70*/  @!P0 SYNCS.PHASECHK.TRANS64 P0, [R6+URZ], R5 ;  /* 0x00000005060085a7 */ /* 0x000e64000800007f */
[----:B-1----:R-:W-:Y:S05]  /*fd80*/  @!P0 BRA `(.L_x_413) ;  /* 0xfffffffc00f08947 */ /* 0x002fea000383ffff */
[----:B------:R-:W-:Y:S05]  /*fd90*/  BRA `(.L_x_436) ;  /* 0xfffffff400dc7947 */ /* 0x000fea000383ffff */
.L_x_414:
[----:B0-----:R0:W1:Y:S02]  /*fda0*/  SYNCS.PHASECHK.TRANS64.TRYWAIT P0, [R9+URZ], R4 ;  /* 0x00000004090075a7 */ /* 0x001064000800017f */
[----:B-1----:R-:W-:Y:S05]  /*fdb0*/  @!P0 NANOSLEEP.SYNCS 0x989680 ;  /* 0x009896800000895d */ /* 0x002fea0003900000 */
[----:B------:R-:W1:Y:S02]  /*fdc0*/  @!P0 SYNCS.PHASECHK.TRANS64 P0, [R9+URZ], R4 ;  /* 0x00000004090085a7 */ /* 0x000e64000800007f */
[----:B-1----:R-:W-:Y:S05]  /*fdd0*/  @!P0 BRA `(.L_x_414) ;  /* 0xfffffffc00f08947 */ /* 0x002fea000383ffff */
[----:B------:R-:W-:Y:S05]  /*fde0*/  BRA `(.L_x_437) ;  /* 0xfffffff400ec7947 */ /* 0x000fea000383ffff */
.L_x_415:
[----:B0-----:R0:W1:Y:S02]  /*fdf0*/  SYNCS.PHASECHK.TRANS64.TRYWAIT P0, [R6+URZ], R5 ;  /* 0x00000005060075a7 */ /* 0x001064000800017f */
[----:B-1----:R-:W-:Y:S05]  /*fe00*/  @!P0 NANOSLEEP.SYNCS 0x989680 ;  /* 0x009896800000895d */ /* 0x002fea0003900000 */
[----:B------:R-:W1:Y:S02]  /*fe10*/  @!P0 SYNCS.PHASECHK.TRANS64 P0, [R6+URZ], R5 ;  /* 0x00000005060085a7 */ /* 0x000e64000800007f */
[----:B-1----:R-:W-:Y:S05]  /*fe20*/  @!P0 BRA `(.L_x_415) ;  /* 0xfffffffc00f08947 */ /* 0x002fea000383ffff */
[----:B------:R-:W-:Y:S05]  /*fe30*/  BRA `(.L_x_438) ;  /* 0xfffffff400fc7947 */ /* 0x000fea000383ffff */
.L_x_416:
[----:B0-----:R0:W1:Y:S02]  /*fe40*/  SYNCS.PHASECHK.TRANS64.TRYWAIT P0, [R9+URZ], R4 ;  /* 0x00000004090075a7 */ /* 0x001064000800017f */
[----:B-1----:R-:W-:Y:S05]  /*fe50*/  @!P0 NANOSLEEP.SYNCS 0x989680 ;  /* 0x009896800000895d */ /* 0x002fea0003900000 */
[----:B------:R-:W1:Y:S02]  /*fe60*/  @!P0 SYNCS.PHASECHK.TRANS64 P0, [R9+URZ], R4 ;  /* 0x00000004090085a7 */ /* 0x000e64000800007f */
[----:B-1----:R-:W-:Y:S05]  /*fe70*/  @!P0 BRA `(.L_x_416) ;  /* 0xfffffffc00f08947 */ /* 0x002fea000383ffff */
[----:B------:R-:W-:Y:S05]  /*fe80*/  BRA `(.L_x_439) ;  /* 0xfffffff8000c7947 */ /* 0x000fea000383ffff */
.L_x_417:
[----:B0-----:R0:W1:Y:S02]  /*fe90*/  SYNCS.PHASECHK.TRANS64.TRYWAIT P0, [R6+URZ], R5 ;  /* 0x00000005060075a7 */ /* 0x001064000800017f */
[----:B-1----:R-:W-:Y:S05]  /*fea0*/  @!P0 NANOSLEEP.SYNCS 0x989680 ;  /* 0x009896800000895d */ /* 0x002fea0003900000 */
[----:B------:R-:W1:Y:S02]  /*feb0*/  @!P0 SYNCS.PHASECHK.TRANS64 P0, [R6+URZ], R5 ;  /* 0x00000005060085a7 */ /* 0x000e64000800007f */
[----:B-1----:R-:W-:Y:S05]  /*fec0*/  @!P0 BRA `(.L_x_417) ;  /* 0xfffffffc00f08947 */ /* 0x002fea000383ffff */
[----:B------:R-:W-:Y:S05]  /*fed0*/  BRA `(.L_x_440) ;  /* 0xfffffff8001c7947 */ /* 0x000fea000383ffff */
.L_x_418:
[----:B0-----:R0:W1:Y:S02]  /*fee0*/  SYNCS.PHASECHK.TRANS64.TRYWAIT P0, [R9+URZ], R4 ;  /* 0x00000004090075a7 */ /* 0x001064000800017f */
[----:B-1----:R-:W-:Y:S05]  /*fef0*/  @!P0 NANOSLEEP.SYNCS 0x989680 ;  /* 0x009896800000895d */ /* 0x002fea0003900000 */
[----:B------:R-:W1:Y:S02]  /*ff00*/  @!P0 SYNCS.PHASECHK.TRANS64 P0, [R9+URZ], R4 ;  /* 0x00000004090085a7 */ /* 0x000e64000800007f */
[----:B-1----:R-:W-:Y:S05]  /*ff10*/  @!P0 BRA `(.L_x_418) ;  /* 0xfffffffc00f08947 */ /* 0x002fea000383ffff */
[----:B------:R-:W-:Y:S05]  /*ff20*/  BRA `(.L_x_441) ;  /* 0xfffffff8002c7947 */ /* 0x000fea000383ffff */
.L_x_419:
[----:B-1----:R1:W2:Y:S02]  /*ff30*/  SYNCS.PHASECHK.TRANS64.TRYWAIT P0, [R6+URZ], R5 ;  /* 0x00000005060075a7 */ /* 0x0022a4000800017f */
[----:B--2---:R-:W-:Y:S05]  /*ff40*/  @!P0 NANOSLEEP.SYNCS 0x989680 ;  /* 0x009896800000895d */ /* 0x004fea0003900000 */
[----:B------:R-:W2:Y:S02]  /*ff50*/  @!P0 SYNCS.PHASECHK.TRANS64 P0, [R6+URZ], R5 ;  /* 0x00000005060085a7 */ /* 0x000ea4000800007f */
[----:B--2---:R-:W-:Y:S05]  /*ff60*/  @!P0 BRA `(.L_x_419) ;  /* 0xfffffffc00f08947 */ /* 0x004fea000383ffff */
[----:B------:R-:W-:Y:S05]  /*ff70*/  BRA `(.L_x_442) ;  /* 0xfffffff800347947 */ /* 0x000fea000383ffff */
.L_x_443:
[----:B------:R-:W-:-:S00]  /*ff80*/  BRA `(.L_x_443) ;  /* 0xfffffffc00fc7947 */ /* 0x000fc0000383ffff */
[----:B------:R-:W-:-:S00]  /*ff90*/  NOP ;  /* 0x0000000000007918 */ /* 0x000fc00000000000 */
        /* <DEDUP_REMOVED lines=14> */
.L_x_444:


//--------------------- .nv.global.init           --------------------------
	.section	.nv.global.init,"aw",@progbits
.nv.global.init:
	.type		$str$22,@object
	.size		$str$22,($str$23 - $str$22)
$str$22:
        /*0000*/ 	.byte	0x6b, 0x5f, 0x74, 0x69, 0x6c, 0x65, 0x5f, 0x63, 0x6f, 0x75, 0x6e, 0x74, 0x20, 0x3e, 0x3d, 0x20
        /*0010*/ 	.byte	0x31, 0x00
	.type		$str$23,@object
	.size		$str$23,(__unnamed_1 - $str$23)
$str$23:
        /*0012*/ 	.byte	0x2f, 0x74, 0x6d, 0x70, 0x2f, 0x63, 0x75, 0x74, 0x6c, 0x61, 0x73, 0x73, 0x5f, 0x73, 0x77, 0x65
        /*0022*/ 	.byte	0x65, 0x70, 0x5f, 0x73, 0x72, 0x63, 0x2f, 0x69, 0x6e, 0x63, 0x6c, 0x75, 0x64, 0x65, 0x2f, 0x63
        /*0032*/ 	.byte	0x75, 0x74, 0x6c, 0x61, 0x73, 0x73, 0x2f, 0x67, 0x65, 0x6d, 0x6d, 0x2f, 0x63, 0x6f, 0x6c, 0x6c
        /*0042*/ 	.byte	0x65, 0x63, 0x74, 0x69, 0x76, 0x65, 0x2f, 0x73, 0x6d, 0x39, 0x30, 0x5f, 0x6d, 0x6d, 0x61, 0x5f
        /*0052*/ 	.byte	0x74, 0x6d, 0x61, 0x5f, 0x67, 0x6d, 0x6d, 0x61, 0x5f, 0x73, 0x73, 0x5f, 0x77, 0x61, 0x72, 0x70
        /*0062*/ 	.byte	0x73, 0x70, 0x65, 0x63, 0x69, 0x61, 0x6c, 0x69, 0x7a, 0x65, 0x64, 0x2e, 0x68, 0x70, 0x70, 0x00
	.type		__unnamed_1,@object
	.size		__unnamed_1,(.L_0 - __unnamed_1)
__unnamed_1:
        /*0072*/ 	.byte	0x76, 0x6f, 0x69, 0x64, 0x20, 0x63, 0x75, 0x74, 0x6c, 0x61, 0x73, 0x73, 0x3a, 0x3a, 0x67, 0x65
        /* <DEDUP_REMOVED lines=181> */
        /*0bd2*/ 	.byte	0x00
.L_0:


//--------------------- .nv.shared._ZN7cutlass13device_kernelINS_4gemm6kernel13GemmUniversalIN4cute5tupleIJiiiiEEENS1_10collective13CollectiveMmaINS1_34MainloopSm90TmaGmmaWarpSpecializedILi16ENS5_IJNS4_1CILi2EEENSA_ILi1EEESC_EEENS1_35KernelTmaWarpSpecializedCooperativeEEENS5_IJNSA_ILi256EEENSA_ILi176EEENSA_ILi16EEEEEENS_10bfloat16_tENS5_IJlSC_lEEESK_SL_NS4_8TiledMMAINS4_8MMA_AtomIJNS4_4SM904GMMA27MMA_64x16x16_F32BF16BF16_SSILNSP_5MajorE0ELSR_0ELNSP_7ScaleInE1ELSS_1EEEEEENS4_6LayoutISD_NS5_IJSC_NSA_ILi0EEESW_EEEEENS5_IJNS4_10UnderscoreESZ_SZ_EEEEENS4_13SM90_TMA_LOADENS4_14ComposedLayoutINS4_7SwizzleILi1ELi4ELi3EEENS4_18smem_ptr_flag_bitsILi16EEENSV_INS5_IJNSA_ILi8EEESI_EEENS5_IJSI_SC_EEEEEEEvNS4_8identityENS4_23SM90_TMA_LOAD_MULTICASTES1C_vS1D_EENS_8epilogue10collective6detail29Sm90TmaWarpSpecializedAdapterINS1H_15DefaultEpilogueISK_SL_SL_NS1G_6thread17LinearCombinationISK_Li1EffLNS1L_9ScaleType4KindE0ELNS_15FloatRoundStyleE2ESK_EENS1_15EpilogueDefaultEEEEEvvEEEEvNT_6ParamsE --------------------------
	.section	.nv.shared._ZN7cutlass13device_kernelINS_4gemm6kernel13GemmUniversalIN4cute5tupleIJiiiiEEENS1_10collective13CollectiveMmaINS1_34MainloopSm90TmaGmmaWarpSpecializedILi16ENS5_IJNS4_1CILi2EEENSA_ILi1EEESC_EEENS1_35KernelTmaWarpSpecializedCooperativeEEENS5_IJNSA_ILi256EEENSA_ILi176EEENSA_ILi16EEEEEENS_10bfloat16_tENS5_IJlSC_lEEESK_SL_NS4_8TiledMMAINS4_8MMA_AtomIJNS4_4SM904GMMA27MMA_64x16x16_F32BF16BF16_SSILNSP_5MajorE0ELSR_0ELNSP_7ScaleInE1ELSS_1EEEEEENS4_6LayoutISD_NS5_IJSC_NSA_ILi0EEESW_EEEEENS5_IJNS4_10UnderscoreESZ_SZ_EEEEENS4_13SM90_TMA_LOADENS4_14ComposedLayoutINS4_7SwizzleILi1ELi4ELi3EEENS4_18smem_ptr_flag_bitsILi16EEENSV_INS5_IJNSA_ILi8EEESI_EEENS5_IJSI_SC_EEEEEEEvNS4_8identityENS4_23SM90_TMA_LOAD_MULTICASTES1C_vS1D_EENS_8epilogue10collective6detail29Sm90TmaWarpSpecializedAdapterINS1H_15DefaultEpilogueISK_SL_SL_NS1G_6thread17LinearCombinationISK_Li1EffLNS1L_9ScaleType4KindE0ELNS_15FloatRoundStyleE2ESK_EENS1_15EpilogueDefaultEEEEEvvEEEEvNT_6ParamsE,"aw",@nobits
	.sectionflags	@""
	.align	16
	.zero		1024


//--------------------- .nv.shared.reserved.0     --------------------------
	.section	.nv.shared.reserved.0,"aw",@nobits
	.weak		__nv_reservedSMEM_offset_0_alias
	.size		__nv_reservedSMEM_offset_0_alias, 0, 0
	.other		__nv_reservedSMEM_offset_0_alias,@"STO_CUDA_RESERVED_SHARED STV_DEFAULT"
__nv_reservedSMEM_offset_0_alias:
	.zero		0


//--------------------- .nv.global                --------------------------
	.section	.nv.global,"aw",@nobits
.nv.global:
	.type		_ZN40_INTERNAL_b1ddbf2e_4_k_cu_d79c1820_178394cute1_E,@object
	.size		_ZN40_INTERNAL_b1ddbf2e_4_k_cu_d79c1820_178394cute1_E,(_ZN40_INTERNAL_b1ddbf2e_4_k_cu_d79c1820_178394cuda3std3__45__cpo6cbeginE - _ZN40_INTERNAL_b1ddbf2e_4_k_cu_d79c1820_178394cute1_E)
_ZN40_INTERNAL_b1ddbf2e_4_k_cu_d79c1820_178394cute1_E:
	.zero		1
	.type		_ZN40_INTERNAL_b1ddbf2e_4_k_cu_d79c1820_178394cuda3std3__45__cpo6cbeginE,@object
	.size		_ZN40_INTERNAL_b1ddbf2e_4_k_cu_d79c1820_178394cuda3std3__45__cpo6cbeginE,(_ZN40_INTERNAL_b1ddbf2e_4_k_cu_d79c1820_178394cuda3std3__48in_placeE - _ZN40_INTERNAL_b1ddbf2e_4_k_cu_d79c1820_178394cuda3std3__45__cpo6cbeginE)
_ZN40_INTERNAL_b1ddbf2e_4_k_cu_d79c1820_178394cuda3std3__45__cpo6cbeginE:
	.zero		1
	.type		_ZN40_INTERNAL_b1ddbf2e_4_k_cu_d79c1820_178394cuda3std3__48in_placeE,@object
	.size		_ZN40_INTERNAL_b1ddbf2e_4_k_cu_d79c1820_178394cuda3std3__48in_placeE,(_ZN40_INTERNAL_b1ddbf2e_4_k_cu_d79c1820_178394cuda3std6ranges3__45__cpo9iter_moveE - _ZN40_INTERNAL_b1ddbf2e_4_k_cu_d79c1820_178394cuda3std3__48in_placeE)
_ZN40_INTERNAL_b1ddbf2e_4_k_cu_d79c1820_178394cuda3std3__48in_placeE:
	.zero		1
	.type		_ZN40_INTERNAL_b1ddbf2e_4_k_cu_d79c1820_178394cuda3std6ranges3__45__cpo9iter_moveE,@object
	.size		_ZN40_INTERNAL_b1ddbf2e_4_k_cu_d79c1820_178394cuda3std6ranges3__45__cpo9iter_moveE,(_ZN40_INTERNAL_b1ddbf2e_4_k_cu_d79c1820_178394cuda3std3__45__cpo5beginE - _ZN40_INTERNAL_b1ddbf2e_4_k_cu_d79c1820_178394cuda3std6ranges3__45__cpo9iter_moveE)
_ZN40_INTERNAL_b1ddbf2e_4_k_cu_d79c1820_178394cuda3std6ranges3__45__cpo9iter_moveE:
	.zero		1
	.type		_ZN40_INTERNAL_b1ddbf2e_4_k_cu_d79c1820_178394cuda3std3__45__cpo5beginE,@object
	.size		_ZN40_INTERNAL_b1ddbf2e_4_k_cu_d79c1820_178394cuda3std3__45__cpo5beginE,(_ZN40_INTERNAL_b1ddbf2e_4_k_cu_d79c1820_178394cuda3std3__442_GLOBAL__N__b1ddbf2e_4_k_cu_d79c1820_178396ignoreE - _ZN40_INTERNAL_b1ddbf2e_4_k_cu_d79c1820_178394cuda3std3__45__cpo5beginE)
_ZN40_INTERNAL_b1ddbf2e_4_k_cu_d79c1820_178394cuda3std3__45__cpo5beginE:
	.zero		1
	.type		_ZN40_INTERNAL_b1ddbf2e_4_k_cu_d79c1820_178394cuda3std3__442_GLOBAL__N__b1ddbf2e_4_k_cu_d79c1820_178396ignoreE,@object
	.size		_ZN40_INTERNAL_b1ddbf2e_4_k_cu_d79c1820_178394cuda3std3__442_GLOBAL__N__b1ddbf2e_4_k_cu_d79c1820_178396ignoreE,(_ZN40_INTERNAL_b1ddbf2e_4_k_cu_d79c1820_178394cute7productE - _ZN40_INTERNAL_b1ddbf2e_4_k_cu_d79c1820_178394cuda3std3__442_GLOBAL__N__b1ddbf2e_4_k_cu_d79c1820_178396ignoreE)
_ZN40_INTERNAL_b1ddbf2e_4_k_cu_d79c1820_178394cuda3std3__442_GLOBAL__N__b1ddbf2e_4_k_cu_d79c1820_178396ignoreE:
	.zero		1
	.type		_ZN40_INTERNAL_b1ddbf2e_4_k_cu_d79c1820_178394cute7productE,@object
	.size		_ZN40_INTERNAL_b1ddbf2e_4_k_cu_d79c1820_178394cute7productE,(_ZN40_INTERNAL_b1ddbf2e_4_k_cu_d79c1820_178394cuda3std3__45__cpo3endE - _ZN40_INTERNAL_b1ddbf2e_4_k_cu_d79c1820_178394cute7productE)
_ZN40_INTERNAL_b1ddbf2e_4_k_cu_d79c1820_178394cute7productE:
	.zero		1
	.type		_ZN40_INTERNAL_b1ddbf2e_4_k_cu_d79c1820_178394cuda3std3__45__cpo3endE,@object
	.size		_ZN40_INTERNAL_b1ddbf2e_4_k_cu_d79c1820_178394cuda3std3__45__cpo3endE,(_ZN40_INTERNAL_b1ddbf2e_4_k_cu_d79c1820_178394cuda3std3__419piecewise_constructE - _ZN40_INTERNAL_b1ddbf2e_4_k_cu_d79c1820_178394cuda3std3__45__cpo3endE)
_ZN40_INTERNAL_b1ddbf2e_4_k_cu_d79c1820_178394cuda3std3__45__cpo3endE:
	.zero		1
	.type		_ZN40_INTERNAL_b1ddbf2e_4_k_cu_d79c1820_178394cuda3std3__419piecewise_constructE,@object
	.size		_ZN40_INTERNAL_b1ddbf2e_4_k_cu_d79c1820_178394cuda3std3__419piecewise_constructE,(_ZN40_INTERNAL_b1ddbf2e_4_k_cu_d79c1820_178394cuda3std3__45__cpo4cendE - _ZN40_INTERNAL_b1ddbf2e_4_k_cu_d79c1820_178394cuda3std3__419piecewise_constructE)
_ZN40_INTERNAL_b1ddbf2e_4_k_cu_d79c1820_178394cuda3std3__419piecewise_constructE:
	.zero		1
	.type		_ZN40_INTERNAL_b1ddbf2e_4_k_cu_d79c1820_178394cuda3std3__45__cpo4cendE,@object
	.size		_ZN40_INTERNAL_b1ddbf2e_4_k_cu_d79c1820_178394cuda3std3__45__cpo4cendE,(_ZN40_INTERNAL_b1ddbf2e_4_k_cu_d79c1820_178394cuda3std6ranges3__45__cpo4swapE - _ZN40_INTERNAL_b1ddbf2e_4_k_cu_d79c1820_178394cuda3std3__45__cpo4cendE)
_ZN40_INTERNAL_b1ddbf2e_4_k_cu_d79c1820_178394cuda3std3__45__cpo4cendE:
	.zero		1
	.type		_ZN40_INTERNAL_b1ddbf2e_4_k_cu_d79c1820_178394cuda3std6ranges3__45__cpo4swapE,@object
	.size		_ZN40_INTERNAL_b1ddbf2e_4_k_cu_d79c1820_178394cuda3std6ranges3__45__cpo4swapE,(.L_8 - _ZN40_INTERNAL_b1ddbf2e_4_k_cu_d79c1820_178394cuda3std6ranges3__45__cpo4swapE)
_ZN40_INTERNAL_b1ddbf2e_4_k_cu_d79c1820_178394cuda3std6ranges3__45__cpo4swapE:
	.zero		1
.L_8:


//--------------------- .nv.constant0._ZN7cutlass13device_kernelINS_4gemm6kernel13GemmUniversalIN4cute5tupleIJiiiiEEENS1_10collective13CollectiveMmaINS1_34MainloopSm90TmaGmmaWarpSpecializedILi16ENS5_IJNS4_1CILi2EEENSA_ILi1EEESC_EEENS1_35KernelTmaWarpSpecializedCooperativeEEENS5_IJNSA_ILi256EEENSA_ILi176EEENSA_ILi16EEEEEENS_10bfloat16_tENS5_IJlSC_lEEESK_SL_NS4_8TiledMMAINS4_8MMA_AtomIJNS4_4SM904GMMA27MMA_64x16x16_F32BF16BF16_SSILNSP_5MajorE0ELSR_0ELNSP_7ScaleInE1ELSS_1EEEEEENS4_6LayoutISD_NS5_IJSC_NSA_ILi0EEESW_EEEEENS5_IJNS4_10UnderscoreESZ_SZ_EEEEENS4_13SM90_TMA_LOADENS4_14ComposedLayoutINS4_7SwizzleILi1ELi4ELi3EEENS4_18smem_ptr_flag_bitsILi16EEENSV_INS5_IJNSA_ILi8EEESI_EEENS5_IJSI_SC_EEEEEEEvNS4_8identityENS4_23SM90_TMA_LOAD_MULTICASTES1C_vS1D_EENS_8epilogue10collective6detail29Sm90TmaWarpSpecializedAdapterINS1H_15DefaultEpilogueISK_SL_SL_NS1G_6thread17LinearCombinationISK_Li1EffLNS1L_9ScaleType4KindE0ELNS_15FloatRoundStyleE2ESK_EENS1_15EpilogueDefaultEEEEEvvEEEEvNT_6ParamsE --------------------------
	.section	.nv.constant0._ZN7cutlass13device_kernelINS_4gemm6kernel13GemmUniversalIN4cute5tupleIJiiiiEEENS1_10collective13CollectiveMmaINS1_34MainloopSm90TmaGmmaWarpSpecializedILi16ENS5_IJNS4_1CILi2EEENSA_ILi1EEESC_EEENS1_35KernelTmaWarpSpecializedCooperativeEEENS5_IJNSA_ILi256EEENSA_ILi176EEENSA_ILi16EEEEEENS_10bfloat16_tENS5_IJlSC_lEEESK_SL_NS4_8TiledMMAINS4_8MMA_AtomIJNS4_4SM904GMMA27MMA_64x16x16_F32BF16BF16_SSILNSP_5MajorE0ELSR_0ELNSP_7ScaleInE1ELSS_1EEEEEENS4_6LayoutISD_NS5_IJSC_NSA_ILi0EEESW_EEEEENS5_IJNS4_10UnderscoreESZ_SZ_EEEEENS4_13SM90_TMA_LOADENS4_14ComposedLayoutINS4_7SwizzleILi1ELi4ELi3EEENS4_18smem_ptr_flag_bitsILi16EEENSV_INS5_IJNSA_ILi8EEESI_EEENS5_IJSI_SC_EEEEEEEvNS4_8identityENS4_23SM90_TMA_LOAD_MULTICASTES1C_vS1D_EENS_8epilogue10collective6detail29Sm90TmaWarpSpecializedAdapterINS1H_15DefaultEpilogueISK_SL_SL_NS1G_6thread17LinearCombinationISK_Li1EffLNS1L_9ScaleType4KindE0ELNS_15FloatRoundStyleE2ESK_EENS1_15EpilogueDefaultEEEEEvvEEEEvNT_6ParamsE,"a",@progbits
	.sectionflags	@""
	.align	4
.nv.constant0._ZN7cutlass13device_kernelINS_4gemm6kernel13GemmUniversalIN4cute5tupleIJiiiiEEENS1_10collective13CollectiveMmaINS1_34MainloopSm90TmaGmmaWarpSpecializedILi16ENS5_IJNS4_1CILi2EEENSA_ILi1EEESC_EEENS1_35KernelTmaWarpSpecializedCooperativeEEENS5_IJNSA_ILi256EEENSA_ILi176EEENSA_ILi16EEEEEENS_10bfloat16_tENS5_IJlSC_lEEESK_SL_NS4_8TiledMMAINS4_8MMA_AtomIJNS4_4SM904GMMA27MMA_64x16x16_F32BF16BF16_SSILNSP_5MajorE0ELSR_0ELNSP_7ScaleInE1ELSS_1EEEEEENS4_6LayoutISD_NS5_IJSC_NSA_ILi0EEESW_EEEEENS5_IJNS4_10UnderscoreESZ_SZ_EEEEENS4_13SM90_TMA_LOADENS4_14ComposedLayoutINS4_7SwizzleILi1ELi4ELi3EEENS4_18smem_ptr_flag_bitsILi16EEENSV_INS5_IJNSA_ILi8EEESI_EEENS5_IJSI_SC_EEEEEEEvNS4_8identityENS4_23SM90_TMA_LOAD_MULTICASTES1C_vS1D_EENS_8epilogue10collective6detail29Sm90TmaWarpSpecializedAdapterINS1H_15DefaultEpilogueISK_SL_SL_NS1G_6thread17LinearCombinationISK_Li1EffLNS1L_9ScaleType4KindE0ELNS_15FloatRoundStyleE2ESK_EENS1_15EpilogueDefaultEEEEEvvEEEEvNT_6ParamsE:
	.zero		1664


//--------------------- SYMBOLS --------------------------

	.type		.nv.reservedSmem.offset0,@object
	.size		.nv.reservedSmem.offset0,0x4
	.type		__assertfail,@function
